//
// Generated by NVIDIA NVVM Compiler
//
// Compiler Build ID: CL-36424714
// Cuda compilation tools, release 13.0, V13.0.88
// Based on NVVM 20.0.0
//

.version 9.0
.target sm_100
.address_size 64

	// .globl	default_function_kernel0
// _ZZ24default_function_kernel0E15pad_temp_shared has been demoted
// _ZZ24default_function_kernel0E13kernel_shared has been demoted

.visible .entry default_function_kernel0(
	.param .u64 .ptr .align 1 default_function_kernel0_param_0,
	.param .u64 .ptr .align 1 default_function_kernel0_param_1,
	.param .u64 .ptr .align 1 default_function_kernel0_param_2
)
{
	.reg .pred 	%p<117>;
	.reg .b16 	%rs<126>;
	.reg .b32 	%r<187>;
	.reg .b32 	%f<270>;
	.reg .b64 	%rd<45>;
	// demoted variable
	.shared .align 4 .b8 _ZZ24default_function_kernel0E15pad_temp_shared[2016];
	// demoted variable
	.shared .align 4 .b8 _ZZ24default_function_kernel0E13kernel_shared[9216];
	ld.param.u64 	%rd6, [default_function_kernel0_param_0];
	ld.param.u64 	%rd7, [default_function_kernel0_param_1];
	cvta.to.global.u64 	%rd1, %rd7;
	cvta.to.global.u64 	%rd2, %rd6;
	mov.u32 	%r1, %tid.z;
	cvt.u16.u32 	%rs3, %r1;
	shl.b16 	%rs4, %rs3, 4;
	mul.hi.u16 	%rs5, %rs4, 3121;
	mul.lo.s16 	%rs6, %rs5, 21;
	sub.s16 	%rs7, %rs4, %rs6;
	mul.lo.s16 	%rs8, %rs7, 86;
	shr.u16 	%rs9, %rs8, 8;
	cvt.u32.u16 	%r2, %rs9;
	mov.u32 	%r3, %ctaid.x;
	mul.hi.u16 	%rs10, %rs4, 21846;
	mul.lo.s16 	%rs11, %rs10, 3;
	sub.s16 	%rs1, %rs4, %rs11;
	cvt.u32.u16 	%r56, %rs1;
	or.b32  	%r4, %r3, %r56;
	add.s32 	%r5, %r3, %r56;
	mul.lo.s16 	%rs2, %rs10, 7;
	shl.b32 	%r57, %r1, 6;
	mov.u32 	%r58, _ZZ24default_function_kernel0E15pad_temp_shared;
	add.s32 	%r6, %r58, %r57;
	or.b16  	%rs12, %rs4, 1;
	mul.hi.u16 	%rs13, %rs12, 3121;
	mul.lo.s16 	%rs14, %rs13, 21;
	sub.s16 	%rs15, %rs12, %rs14;
	mul.lo.s16 	%rs16, %rs15, 86;
	shr.u16 	%rs17, %rs16, 8;
	cvt.u32.u16 	%r7, %rs17;
	mul.hi.u16 	%rs18, %rs12, 21846;
	mul.lo.s16 	%rs19, %rs18, 3;
	sub.s16 	%rs20, %rs12, %rs19;
	cvt.u32.u16 	%r59, %rs20;
	or.b32  	%r8, %r3, %r59;
	add.s32 	%r9, %r3, %r59;
	mul.lo.s16 	%rs21, %rs18, 7;
	cvt.u32.u16 	%r60, %rs21;
	add.s32 	%r61, %r9, -8;
	add.s32 	%r10, %r61, %r60;
	or.b16  	%rs22, %rs4, 2;
	mul.hi.u16 	%rs23, %rs22, 3121;
	mul.lo.s16 	%rs24, %rs23, 21;
	sub.s16 	%rs25, %rs22, %rs24;
	mul.lo.s16 	%rs26, %rs25, 86;
	shr.u16 	%rs27, %rs26, 8;
	cvt.u32.u16 	%r11, %rs27;
	mul.hi.u16 	%rs28, %rs22, 21846;
	mul.lo.s16 	%rs29, %rs28, 3;
	sub.s16 	%rs30, %rs22, %rs29;
	cvt.u32.u16 	%r62, %rs30;
	or.b32  	%r12, %r3, %r62;
	add.s32 	%r13, %r3, %r62;
	mul.lo.s16 	%rs31, %rs28, 7;
	cvt.u32.u16 	%r63, %rs31;
	add.s32 	%r64, %r13, -8;
	add.s32 	%r14, %r64, %r63;
	or.b16  	%rs32, %rs4, 3;
	mul.hi.u16 	%rs33, %rs32, 3121;
	mul.lo.s16 	%rs34, %rs33, 21;
	sub.s16 	%rs35, %rs32, %rs34;
	mul.lo.s16 	%rs36, %rs35, 86;
	shr.u16 	%rs37, %rs36, 8;
	cvt.u32.u16 	%r15, %rs37;
	or.b16  	%rs38, %rs4, 4;
	mul.hi.u16 	%rs39, %rs38, 3121;
	mul.lo.s16 	%rs40, %rs39, 21;
	sub.s16 	%rs41, %rs38, %rs40;
	mul.lo.s16 	%rs42, %rs41, 86;
	shr.u16 	%rs43, %rs42, 8;
	cvt.u32.u16 	%r16, %rs43;
	mul.hi.u16 	%rs44, %rs38, 21846;
	mul.lo.s16 	%rs45, %rs44, 7;
	cvt.u32.u16 	%r65, %rs45;
	add.s32 	%r17, %r61, %r65;
	or.b16  	%rs46, %rs4, 5;
	mul.hi.u16 	%rs47, %rs46, 3121;
	mul.lo.s16 	%rs48, %rs47, 21;
	sub.s16 	%rs49, %rs46, %rs48;
	mul.lo.s16 	%rs50, %rs49, 86;
	shr.u16 	%rs51, %rs50, 8;
	cvt.u32.u16 	%r18, %rs51;
	mul.hi.u16 	%rs52, %rs46, 21846;
	mul.lo.s16 	%rs53, %rs52, 7;
	cvt.u32.u16 	%r66, %rs53;
	add.s32 	%r19, %r64, %r66;
	or.b16  	%rs54, %rs4, 6;
	mul.hi.u16 	%rs55, %rs54, 3121;
	mul.lo.s16 	%rs56, %rs55, 21;
	sub.s16 	%rs57, %rs54, %rs56;
	mul.lo.s16 	%rs58, %rs57, 86;
	shr.u16 	%rs59, %rs58, 8;
	cvt.u32.u16 	%r20, %rs59;
	or.b16  	%rs60, %rs4, 7;
	mul.hi.u16 	%rs61, %rs60, 3121;
	mul.lo.s16 	%rs62, %rs61, 21;
	sub.s16 	%rs63, %rs60, %rs62;
	mul.lo.s16 	%rs64, %rs63, 86;
	shr.u16 	%rs65, %rs64, 8;
	cvt.u32.u16 	%r21, %rs65;
	mul.hi.u16 	%rs66, %rs60, 21846;
	mul.lo.s16 	%rs67, %rs66, 7;
	cvt.u32.u16 	%r67, %rs67;
	add.s32 	%r22, %r61, %r67;
	or.b16  	%rs68, %rs4, 8;
	mul.hi.u16 	%rs69, %rs68, 3121;
	mul.lo.s16 	%rs70, %rs69, 21;
	sub.s16 	%rs71, %rs68, %rs70;
	mul.lo.s16 	%rs72, %rs71, 86;
	shr.u16 	%rs73, %rs72, 8;
	cvt.u32.u16 	%r23, %rs73;
	mul.hi.u16 	%rs74, %rs68, 21846;
	mul.lo.s16 	%rs75, %rs74, 7;
	cvt.u32.u16 	%r68, %rs75;
	add.s32 	%r24, %r64, %r68;
	or.b16  	%rs76, %rs4, 9;
	mul.hi.u16 	%rs77, %rs76, 3121;
	mul.lo.s16 	%rs78, %rs77, 21;
	sub.s16 	%rs79, %rs76, %rs78;
	mul.lo.s16 	%rs80, %rs79, 86;
	shr.u16 	%rs81, %rs80, 8;
	cvt.u32.u16 	%r25, %rs81;
	or.b16  	%rs82, %rs4, 10;
	mul.hi.u16 	%rs83, %rs82, 3121;
	mul.lo.s16 	%rs84, %rs83, 21;
	sub.s16 	%rs85, %rs82, %rs84;
	mul.lo.s16 	%rs86, %rs85, 86;
	shr.u16 	%rs87, %rs86, 8;
	cvt.u32.u16 	%r26, %rs87;
	mul.hi.u16 	%rs88, %rs82, 21846;
	mul.lo.s16 	%rs89, %rs88, 7;
	cvt.u32.u16 	%r69, %rs89;
	add.s32 	%r27, %r61, %r69;
	or.b16  	%rs90, %rs4, 11;
	mul.hi.u16 	%rs91, %rs90, 3121;
	mul.lo.s16 	%rs92, %rs91, 21;
	sub.s16 	%rs93, %rs90, %rs92;
	mul.lo.s16 	%rs94, %rs93, 86;
	shr.u16 	%rs95, %rs94, 8;
	cvt.u32.u16 	%r28, %rs95;
	mul.hi.u16 	%rs96, %rs90, 21846;
	mul.lo.s16 	%rs97, %rs96, 7;
	cvt.u32.u16 	%r70, %rs97;
	add.s32 	%r29, %r64, %r70;
	or.b16  	%rs98, %rs4, 12;
	mul.hi.u16 	%rs99, %rs98, 3121;
	mul.lo.s16 	%rs100, %rs99, 21;
	sub.s16 	%rs101, %rs98, %rs100;
	mul.lo.s16 	%rs102, %rs101, 86;
	shr.u16 	%rs103, %rs102, 8;
	cvt.u32.u16 	%r30, %rs103;
	or.b16  	%rs104, %rs4, 13;
	mul.hi.u16 	%rs105, %rs104, 3121;
	mul.lo.s16 	%rs106, %rs105, 21;
	sub.s16 	%rs107, %rs104, %rs106;
	mul.lo.s16 	%rs108, %rs107, 86;
	shr.u16 	%rs109, %rs108, 8;
	cvt.u32.u16 	%r31, %rs109;
	mul.hi.u16 	%rs110, %rs104, 21846;
	mul.lo.s16 	%rs111, %rs110, 7;
	cvt.u32.u16 	%r71, %rs111;
	add.s32 	%r32, %r61, %r71;
	or.b16  	%rs112, %rs4, 14;
	mul.hi.u16 	%rs113, %rs112, 3121;
	mul.lo.s16 	%rs114, %rs113, 21;
	sub.s16 	%rs115, %rs112, %rs114;
	mul.lo.s16 	%rs116, %rs115, 86;
	shr.u16 	%rs117, %rs116, 8;
	cvt.u32.u16 	%r33, %rs117;
	mul.hi.u16 	%rs118, %rs112, 21846;
	mul.lo.s16 	%rs119, %rs118, 7;
	cvt.u32.u16 	%r72, %rs119;
	add.s32 	%r34, %r64, %r72;
	or.b16  	%rs120, %rs4, 15;
	mul.hi.u16 	%rs121, %rs120, 3121;
	mul.lo.s16 	%rs122, %rs121, 21;
	sub.s16 	%rs123, %rs120, %rs122;
	mul.lo.s16 	%rs124, %rs123, 86;
	shr.u16 	%rs125, %rs124, 8;
	cvt.u32.u16 	%r35, %rs125;
	mov.u32 	%r36, %ctaid.z;
	mov.u32 	%r73, _ZZ24default_function_kernel0E13kernel_shared;
	mad.lo.s32 	%r37, %r1, 288, %r73;
	add.s32 	%r38, %r37, 12;
	mov.f32 	%f263, 0f00000000;
	mov.b32 	%r183, 0;
	cvt.u64.u16 	%rd17, %rs1;
	cvt.u64.u32 	%rd18, %r3;
	cvt.u64.u16 	%rd19, %rs2;
	add.s64 	%rd20, %rd18, %rd17;
	add.s64 	%rd22, %rd20, %rd19;
	mov.f32 	%f264, %f263;
	mov.f32 	%f265, %f263;
	mov.f32 	%f266, %f263;
	mov.f32 	%f267, %f263;
	mov.f32 	%f268, %f263;
	mov.f32 	%f269, %f263;
$L__BB0_1:
	mul.lo.s32 	%r40, %r183, 1176;
	cvt.u32.u16 	%r75, %rs2;
	add.s32 	%r76, %r5, %r75;
	add.s32 	%r77, %r76, %r40;
	add.s32 	%r41, %r77, -8;
	add.s32 	%r42, %r10, %r40;
	add.s32 	%r43, %r14, %r40;
	add.s32 	%r44, %r19, %r40;
	add.s32 	%r45, %r22, %r40;
	mul.lo.s32 	%r78, %r1, 1728;
	mad.lo.s32 	%r79, %r36, 55296, %r78;
	mad.lo.s32 	%r46, %r183, 216, %r79;
	mov.b32 	%r184, 0;
	cvt.u64.u32 	%rd21, %r40;
	add.s64 	%rd24, %rd22, %rd21;
	add.s32 	%r170, %r34, %r40;
	add.s32 	%r163, %r32, %r40;
	add.s32 	%r151, %r29, %r40;
	add.s32 	%r144, %r27, %r40;
	add.s32 	%r132, %r24, %r40;
	add.s32 	%r108, %r17, %r40;
$L__BB0_2:
	setp.gt.u32 	%p1, %r5, 7;
	setp.eq.s32 	%p2, %r4, 0;
	bar.sync 	0;
	or.b32  	%r83, %r184, %r2;
	setp.eq.s32 	%p3, %r83, 0;
	add.s32 	%r84, %r184, %r2;
	setp.gt.u32 	%p4, %r84, 7;
	or.pred  	%p5, %p3, %p2;
	or.pred  	%p6, %p5, %p4;
	or.pred  	%p7, %p6, %p1;
	mul.lo.s32 	%r48, %r184, 7;
	add.s32 	%r85, %r41, %r48;
	mul.wide.s32 	%rd8, %r85, 4;
	add.s64 	%rd3, %rd2, %rd8;
	mov.f32 	%f247, 0f00000000;
	@%p7 bra 	$L__BB0_4;
	ld.global.nc.f32 	%f247, [%rd3];
$L__BB0_4:
	setp.gt.u32 	%p8, %r9, 7;
	setp.eq.s32 	%p9, %r8, 0;
	st.shared.f32 	[%r6], %f247;
	or.b32  	%r89, %r184, %r7;
	setp.eq.s32 	%p10, %r89, 0;
	add.s32 	%r90, %r184, %r7;
	setp.gt.u32 	%p11, %r90, 7;
	or.pred  	%p12, %p10, %p9;
	or.pred  	%p13, %p12, %p11;
	or.pred  	%p14, %p13, %p8;
	mov.f32 	%f248, 0f00000000;
	@%p14 bra 	$L__BB0_6;
	add.s32 	%r91, %r42, %r48;
	mul.wide.s32 	%rd9, %r91, 4;
	add.s64 	%rd10, %rd2, %rd9;
	ld.global.nc.f32 	%f248, [%rd10];
$L__BB0_6:
	setp.gt.u32 	%p15, %r13, 7;
	setp.eq.s32 	%p16, %r12, 0;
	st.shared.f32 	[%r6+4], %f248;
	or.b32  	%r95, %r184, %r11;
	setp.eq.s32 	%p17, %r95, 0;
	add.s32 	%r96, %r184, %r11;
	setp.gt.u32 	%p18, %r96, 7;
	or.pred  	%p19, %p17, %p16;
	or.pred  	%p20, %p19, %p18;
	or.pred  	%p21, %p20, %p15;
	mov.f32 	%f249, 0f00000000;
	@%p21 bra 	$L__BB0_8;
	add.s32 	%r97, %r43, %r48;
	mul.wide.s32 	%rd11, %r97, 4;
	add.s64 	%rd12, %rd2, %rd11;
	ld.global.nc.f32 	%f249, [%rd12];
$L__BB0_8:
	st.shared.f32 	[%r6+8], %f249;
	or.b32  	%r101, %r184, %r15;
	setp.eq.s32 	%p24, %r101, 0;
	add.s32 	%r102, %r184, %r15;
	setp.gt.u32 	%p25, %r102, 7;
	or.pred  	%p26, %p24, %p2;
	or.pred  	%p27, %p26, %p25;
	or.pred  	%p28, %p27, %p1;
	mov.f32 	%f250, 0f00000000;
	@%p28 bra 	$L__BB0_10;
	ld.global.nc.f32 	%f250, [%rd3+28];
$L__BB0_10:
	setp.gt.u32 	%p29, %r9, 7;
	setp.eq.s32 	%p30, %r8, 0;
	st.shared.f32 	[%r6+12], %f250;
	or.b32  	%r106, %r184, %r16;
	setp.eq.s32 	%p31, %r106, 0;
	add.s32 	%r107, %r184, %r16;
	setp.gt.u32 	%p32, %r107, 7;
	or.pred  	%p33, %p31, %p30;
	or.pred  	%p34, %p33, %p32;
	or.pred  	%p35, %p34, %p29;
	mov.f32 	%f251, 0f00000000;
	@%p35 bra 	$L__BB0_12;
	add.s32 	%r109, %r108, %r48;
	mul.wide.s32 	%rd13, %r109, 4;
	add.s64 	%rd14, %rd2, %rd13;
	ld.global.nc.f32 	%f251, [%rd14];
$L__BB0_12:
	setp.gt.u32 	%p36, %r13, 7;
	setp.eq.s32 	%p37, %r12, 0;
	st.shared.f32 	[%r6+16], %f251;
	or.b32  	%r113, %r184, %r18;
	setp.eq.s32 	%p38, %r113, 0;
	add.s32 	%r114, %r184, %r18;
	setp.gt.u32 	%p39, %r114, 7;
	or.pred  	%p40, %p38, %p37;
	or.pred  	%p41, %p40, %p39;
	or.pred  	%p42, %p41, %p36;
	mov.f32 	%f252, 0f00000000;
	@%p42 bra 	$L__BB0_14;
	add.s32 	%r115, %r44, %r48;
	mul.wide.s32 	%rd15, %r115, 4;
	add.s64 	%rd16, %rd2, %rd15;
	ld.global.nc.f32 	%f252, [%rd16];
$L__BB0_14:
	setp.gt.u32 	%p43, %r5, 7;
	setp.eq.s32 	%p44, %r4, 0;
	st.shared.f32 	[%r6+20], %f252;
	or.b32  	%r119, %r184, %r20;
	setp.eq.s32 	%p45, %r119, 0;
	add.s32 	%r120, %r184, %r20;
	setp.gt.u32 	%p46, %r120, 7;
	or.pred  	%p47, %p45, %p44;
	or.pred  	%p48, %p47, %p46;
	or.pred  	%p49, %p48, %p43;
	cvt.u64.u32 	%rd23, %r48;
	add.s64 	%rd25, %rd24, %rd23;
	shl.b64 	%rd26, %rd25, 2;
	add.s64 	%rd4, %rd2, %rd26;
	mov.f32 	%f253, 0f00000000;
	@%p49 bra 	$L__BB0_16;
	ld.global.nc.f32 	%f253, [%rd4+24];
$L__BB0_16:
	st.shared.f32 	[%r6+24], %f253;
	or.b32  	%r124, %r184, %r21;
	setp.eq.s32 	%p52, %r124, 0;
	add.s32 	%r125, %r184, %r21;
	setp.gt.u32 	%p53, %r125, 7;
	or.pred  	%p54, %p52, %p30;
	or.pred  	%p55, %p54, %p53;
	or.pred  	%p56, %p55, %p29;
	mov.f32 	%f254, 0f00000000;
	@%p56 bra 	$L__BB0_18;
	add.s32 	%r126, %r45, %r48;
	mul.wide.u32 	%rd27, %r126, 4;
	add.s64 	%rd28, %rd2, %rd27;
	ld.global.nc.f32 	%f254, [%rd28];
$L__BB0_18:
	setp.gt.u32 	%p57, %r1, 30;
	st.shared.f32 	[%r6+28], %f254;
	@%p57 bra 	$L__BB0_36;
	setp.gt.u32 	%p58, %r13, 7;
	setp.eq.s32 	%p59, %r12, 0;
	or.b32  	%r130, %r184, %r23;
	setp.eq.s32 	%p60, %r130, 0;
	add.s32 	%r131, %r184, %r23;
	setp.gt.u32 	%p61, %r131, 7;
	or.pred  	%p62, %p60, %p59;
	or.pred  	%p63, %p62, %p61;
	or.pred  	%p64, %p63, %p58;
	mov.f32 	%f255, 0f00000000;
	@%p64 bra 	$L__BB0_21;
	add.s32 	%r133, %r132, %r48;
	mul.wide.u32 	%rd29, %r133, 4;
	add.s64 	%rd30, %rd2, %rd29;
	ld.global.nc.f32 	%f255, [%rd30];
$L__BB0_21:
	setp.gt.u32 	%p65, %r5, 7;
	setp.eq.s32 	%p66, %r4, 0;
	st.shared.f32 	[%r6+32], %f255;
	or.b32  	%r137, %r184, %r25;
	setp.eq.s32 	%p67, %r137, 0;
	add.s32 	%r138, %r184, %r25;
	setp.gt.u32 	%p68, %r138, 7;
	or.pred  	%p69, %p67, %p66;
	or.pred  	%p70, %p69, %p68;
	or.pred  	%p71, %p70, %p65;
	mov.f32 	%f256, 0f00000000;
	@%p71 bra 	$L__BB0_23;
	ld.global.nc.f32 	%f256, [%rd4+52];
$L__BB0_23:
	setp.gt.u32 	%p72, %r9, 7;
	setp.eq.s32 	%p73, %r8, 0;
	st.shared.f32 	[%r6+36], %f256;
	or.b32  	%r142, %r184, %r26;
	setp.eq.s32 	%p74, %r142, 0;
	add.s32 	%r143, %r184, %r26;
	setp.gt.u32 	%p75, %r143, 7;
	or.pred  	%p76, %p74, %p73;
	or.pred  	%p77, %p76, %p75;
	or.pred  	%p78, %p77, %p72;
	mov.f32 	%f257, 0f00000000;
	@%p78 bra 	$L__BB0_25;
	add.s32 	%r145, %r144, %r48;
	mul.wide.u32 	%rd31, %r145, 4;
	add.s64 	%rd32, %rd2, %rd31;
	ld.global.nc.f32 	%f257, [%rd32];
$L__BB0_25:
	st.shared.f32 	[%r6+40], %f257;
	or.b32  	%r149, %r184, %r28;
	setp.eq.s32 	%p81, %r149, 0;
	add.s32 	%r150, %r184, %r28;
	setp.gt.u32 	%p82, %r150, 7;
	or.pred  	%p83, %p81, %p59;
	or.pred  	%p84, %p83, %p82;
	or.pred  	%p85, %p84, %p58;
	mov.f32 	%f258, 0f00000000;
	@%p85 bra 	$L__BB0_27;
	add.s32 	%r152, %r151, %r48;
	mul.wide.u32 	%rd33, %r152, 4;
	add.s64 	%rd34, %rd2, %rd33;
	ld.global.nc.f32 	%f258, [%rd34];
$L__BB0_27:
	setp.gt.u32 	%p86, %r5, 7;
	setp.eq.s32 	%p87, %r4, 0;
	st.shared.f32 	[%r6+44], %f258;
	or.b32  	%r156, %r184, %r30;
	setp.eq.s32 	%p88, %r156, 0;
	add.s32 	%r157, %r184, %r30;
	setp.gt.u32 	%p89, %r157, 7;
	or.pred  	%p90, %p88, %p87;
	or.pred  	%p91, %p90, %p89;
	or.pred  	%p92, %p91, %p86;
	mov.f32 	%f259, 0f00000000;
	@%p92 bra 	$L__BB0_29;
	ld.global.nc.f32 	%f259, [%rd4+80];
$L__BB0_29:
	setp.gt.u32 	%p93, %r9, 7;
	setp.eq.s32 	%p94, %r8, 0;
	st.shared.f32 	[%r6+48], %f259;
	or.b32  	%r161, %r184, %r31;
	setp.eq.s32 	%p95, %r161, 0;
	add.s32 	%r162, %r184, %r31;
	setp.gt.u32 	%p96, %r162, 7;
	or.pred  	%p97, %p95, %p94;
	or.pred  	%p98, %p97, %p96;
	or.pred  	%p99, %p98, %p93;
	mov.f32 	%f260, 0f00000000;
	@%p99 bra 	$L__BB0_31;
	add.s32 	%r164, %r163, %r48;
	mul.wide.u32 	%rd35, %r164, 4;
	add.s64 	%rd36, %rd2, %rd35;
	ld.global.nc.f32 	%f260, [%rd36];
$L__BB0_31:
	setp.gt.u32 	%p100, %r13, 7;
	setp.eq.s32 	%p101, %r12, 0;
	st.shared.f32 	[%r6+52], %f260;
	or.b32  	%r168, %r184, %r33;
	setp.eq.s32 	%p102, %r168, 0;
	add.s32 	%r169, %r184, %r33;
	setp.gt.u32 	%p103, %r169, 7;
	or.pred  	%p104, %p102, %p101;
	or.pred  	%p105, %p104, %p103;
	or.pred  	%p106, %p105, %p100;
	mov.f32 	%f261, 0f00000000;
	@%p106 bra 	$L__BB0_33;
	add.s32 	%r171, %r170, %r48;
	mul.wide.u32 	%rd37, %r171, 4;
	add.s64 	%rd38, %rd2, %rd37;
	ld.global.nc.f32 	%f261, [%rd38];
$L__BB0_33:
	st.shared.f32 	[%r6+56], %f261;
	or.b32  	%r175, %r184, %r35;
	setp.eq.s32 	%p109, %r175, 0;
	add.s32 	%r176, %r184, %r35;
	setp.gt.u32 	%p110, %r176, 7;
	or.pred  	%p111, %p109, %p87;
	or.pred  	%p112, %p111, %p110;
	or.pred  	%p113, %p112, %p86;
	mov.f32 	%f262, 0f00000000;
	@%p113 bra 	$L__BB0_35;
	ld.global.nc.f32 	%f262, [%rd4+108];
$L__BB0_35:
	st.shared.f32 	[%r6+60], %f262;
$L__BB0_36:
	mad.lo.s32 	%r178, %r184, 3, %r46;
	mul.wide.u32 	%rd39, %r178, 4;
	add.s64 	%rd40, %rd1, %rd39;
	ld.global.nc.f32 	%f78, [%rd40];
	st.shared.f32 	[%r37], %f78;
	ld.global.nc.f32 	%f79, [%rd40+4];
	st.shared.f32 	[%r37+4], %f79;
	ld.global.nc.f32 	%f80, [%rd40+8];
	st.shared.f32 	[%r37+8], %f80;
	ld.global.nc.f32 	%f81, [%rd40+36];
	st.shared.f32 	[%r37+12], %f81;
	ld.global.nc.f32 	%f82, [%rd40+40];
	st.shared.f32 	[%r37+16], %f82;
	ld.global.nc.f32 	%f83, [%rd40+44];
	st.shared.f32 	[%r37+20], %f83;
	ld.global.nc.f32 	%f84, [%rd40+72];
	st.shared.f32 	[%r37+24], %f84;
	ld.global.nc.f32 	%f85, [%rd40+76];
	st.shared.f32 	[%r37+28], %f85;
	ld.global.nc.f32 	%f86, [%rd40+80];
	st.shared.f32 	[%r37+32], %f86;
	ld.global.nc.f32 	%f87, [%rd40+108];
	st.shared.f32 	[%r37+36], %f87;
	ld.global.nc.f32 	%f88, [%rd40+112];
	st.shared.f32 	[%r37+40], %f88;
	ld.global.nc.f32 	%f89, [%rd40+116];
	st.shared.f32 	[%r37+44], %f89;
	ld.global.nc.f32 	%f90, [%rd40+144];
	st.shared.f32 	[%r37+48], %f90;
	ld.global.nc.f32 	%f91, [%rd40+148];
	st.shared.f32 	[%r37+52], %f91;
	ld.global.nc.f32 	%f92, [%rd40+152];
	st.shared.f32 	[%r37+56], %f92;
	ld.global.nc.f32 	%f93, [%rd40+180];
	st.shared.f32 	[%r37+60], %f93;
	ld.global.nc.f32 	%f94, [%rd40+184];
	st.shared.f32 	[%r37+64], %f94;
	ld.global.nc.f32 	%f95, [%rd40+188];
	st.shared.f32 	[%r37+68], %f95;
	ld.global.nc.f32 	%f96, [%rd40+216];
	st.shared.f32 	[%r37+72], %f96;
	ld.global.nc.f32 	%f97, [%rd40+220];
	st.shared.f32 	[%r37+76], %f97;
	ld.global.nc.f32 	%f98, [%rd40+224];
	st.shared.f32 	[%r37+80], %f98;
	ld.global.nc.f32 	%f99, [%rd40+252];
	st.shared.f32 	[%r37+84], %f99;
	ld.global.nc.f32 	%f100, [%rd40+256];
	st.shared.f32 	[%r37+88], %f100;
	ld.global.nc.f32 	%f101, [%rd40+260];
	st.shared.f32 	[%r37+92], %f101;
	ld.global.nc.f32 	%f102, [%rd40+288];
	st.shared.f32 	[%r37+96], %f102;
	ld.global.nc.f32 	%f103, [%rd40+292];
	st.shared.f32 	[%r37+100], %f103;
	ld.global.nc.f32 	%f104, [%rd40+296];
	st.shared.f32 	[%r37+104], %f104;
	ld.global.nc.f32 	%f105, [%rd40+324];
	st.shared.f32 	[%r37+108], %f105;
	ld.global.nc.f32 	%f106, [%rd40+328];
	st.shared.f32 	[%r37+112], %f106;
	ld.global.nc.f32 	%f107, [%rd40+332];
	st.shared.f32 	[%r37+116], %f107;
	ld.global.nc.f32 	%f108, [%rd40+360];
	st.shared.f32 	[%r37+120], %f108;
	ld.global.nc.f32 	%f109, [%rd40+364];
	st.shared.f32 	[%r37+124], %f109;
	ld.global.nc.f32 	%f110, [%rd40+368];
	st.shared.f32 	[%r37+128], %f110;
	ld.global.nc.f32 	%f111, [%rd40+396];
	st.shared.f32 	[%r37+132], %f111;
	ld.global.nc.f32 	%f112, [%rd40+400];
	st.shared.f32 	[%r37+136], %f112;
	ld.global.nc.f32 	%f113, [%rd40+404];
	st.shared.f32 	[%r37+140], %f113;
	ld.global.nc.f32 	%f114, [%rd40+432];
	st.shared.f32 	[%r37+144], %f114;
	ld.global.nc.f32 	%f115, [%rd40+436];
	st.shared.f32 	[%r37+148], %f115;
	ld.global.nc.f32 	%f116, [%rd40+440];
	st.shared.f32 	[%r37+152], %f116;
	ld.global.nc.f32 	%f117, [%rd40+468];
	st.shared.f32 	[%r37+156], %f117;
	ld.global.nc.f32 	%f118, [%rd40+472];
	st.shared.f32 	[%r37+160], %f118;
	ld.global.nc.f32 	%f119, [%rd40+476];
	st.shared.f32 	[%r37+164], %f119;
	ld.global.nc.f32 	%f120, [%rd40+504];
	st.shared.f32 	[%r37+168], %f120;
	ld.global.nc.f32 	%f121, [%rd40+508];
	st.shared.f32 	[%r37+172], %f121;
	ld.global.nc.f32 	%f122, [%rd40+512];
	st.shared.f32 	[%r37+176], %f122;
	ld.global.nc.f32 	%f123, [%rd40+540];
	st.shared.f32 	[%r37+180], %f123;
	ld.global.nc.f32 	%f124, [%rd40+544];
	st.shared.f32 	[%r37+184], %f124;
	ld.global.nc.f32 	%f125, [%rd40+548];
	st.shared.f32 	[%r37+188], %f125;
	ld.global.nc.f32 	%f126, [%rd40+576];
	st.shared.f32 	[%r37+192], %f126;
	ld.global.nc.f32 	%f127, [%rd40+580];
	st.shared.f32 	[%r37+196], %f127;
	ld.global.nc.f32 	%f128, [%rd40+584];
	st.shared.f32 	[%r37+200], %f128;
	ld.global.nc.f32 	%f129, [%rd40+612];
	st.shared.f32 	[%r37+204], %f129;
	ld.global.nc.f32 	%f130, [%rd40+616];
	st.shared.f32 	[%r37+208], %f130;
	ld.global.nc.f32 	%f131, [%rd40+620];
	st.shared.f32 	[%r37+212], %f131;
	ld.global.nc.f32 	%f132, [%rd40+648];
	st.shared.f32 	[%r37+216], %f132;
	ld.global.nc.f32 	%f133, [%rd40+652];
	st.shared.f32 	[%r37+220], %f133;
	ld.global.nc.f32 	%f134, [%rd40+656];
	st.shared.f32 	[%r37+224], %f134;
	ld.global.nc.f32 	%f135, [%rd40+684];
	st.shared.f32 	[%r37+228], %f135;
	ld.global.nc.f32 	%f136, [%rd40+688];
	st.shared.f32 	[%r37+232], %f136;
	ld.global.nc.f32 	%f137, [%rd40+692];
	st.shared.f32 	[%r37+236], %f137;
	ld.global.nc.f32 	%f138, [%rd40+720];
	st.shared.f32 	[%r37+240], %f138;
	ld.global.nc.f32 	%f139, [%rd40+724];
	st.shared.f32 	[%r37+244], %f139;
	ld.global.nc.f32 	%f140, [%rd40+728];
	st.shared.f32 	[%r37+248], %f140;
	ld.global.nc.f32 	%f141, [%rd40+756];
	st.shared.f32 	[%r37+252], %f141;
	ld.global.nc.f32 	%f142, [%rd40+760];
	st.shared.f32 	[%r37+256], %f142;
	ld.global.nc.f32 	%f143, [%rd40+764];
	st.shared.f32 	[%r37+260], %f143;
	ld.global.nc.f32 	%f144, [%rd40+792];
	st.shared.f32 	[%r37+264], %f144;
	ld.global.nc.f32 	%f145, [%rd40+796];
	st.shared.f32 	[%r37+268], %f145;
	ld.global.nc.f32 	%f146, [%rd40+800];
	st.shared.f32 	[%r37+272], %f146;
	ld.global.nc.f32 	%f147, [%rd40+828];
	st.shared.f32 	[%r37+276], %f147;
	ld.global.nc.f32 	%f148, [%rd40+832];
	st.shared.f32 	[%r37+280], %f148;
	ld.global.nc.f32 	%f149, [%rd40+836];
	st.shared.f32 	[%r37+284], %f149;
	bar.sync 	0;
	mov.b32 	%r186, 84;
	mov.u32 	%r185, %r38;
$L__BB0_37:
	mov.u32 	%r179, _ZZ24default_function_kernel0E15pad_temp_shared;
	add.s32 	%r180, %r179, %r186;
	ld.shared.f32 	%f150, [%r180+-84];
	ld.shared.f32 	%f151, [%r180+-72];
	ld.shared.f32 	%f152, [%r180+-60];
	ld.shared.f32 	%f153, [%r180+-48];
	ld.shared.f32 	%f154, [%r180+-36];
	ld.shared.f32 	%f155, [%r180+-24];
	ld.shared.f32 	%f156, [%r180+-12];
	ld.shared.f32 	%f157, [%r180];
	ld.shared.f32 	%f158, [%r180+12];
	ld.shared.f32 	%f159, [%r180+24];
	ld.shared.f32 	%f160, [%r180+36];
	ld.shared.f32 	%f161, [%r180+48];
	ld.shared.f32 	%f162, [%r180+60];
	ld.shared.f32 	%f163, [%r180+72];
	ld.shared.f32 	%f164, [%r185+-12];
	ld.shared.f32 	%f165, [%r185];
	fma.rn.f32 	%f166, %f150, %f164, %f269;
	fma.rn.f32 	%f167, %f151, %f164, %f268;
	fma.rn.f32 	%f168, %f152, %f164, %f267;
	fma.rn.f32 	%f169, %f153, %f164, %f266;
	fma.rn.f32 	%f170, %f154, %f164, %f265;
	fma.rn.f32 	%f171, %f155, %f164, %f264;
	fma.rn.f32 	%f172, %f156, %f164, %f263;
	fma.rn.f32 	%f173, %f157, %f165, %f166;
	fma.rn.f32 	%f174, %f158, %f165, %f167;
	fma.rn.f32 	%f175, %f159, %f165, %f168;
	fma.rn.f32 	%f176, %f160, %f165, %f169;
	fma.rn.f32 	%f177, %f161, %f165, %f170;
	fma.rn.f32 	%f178, %f162, %f165, %f171;
	fma.rn.f32 	%f179, %f163, %f165, %f172;
	ld.shared.f32 	%f180, [%r180+-80];
	ld.shared.f32 	%f181, [%r180+-68];
	ld.shared.f32 	%f182, [%r180+-56];
	ld.shared.f32 	%f183, [%r180+-44];
	ld.shared.f32 	%f184, [%r180+-32];
	ld.shared.f32 	%f185, [%r180+-20];
	ld.shared.f32 	%f186, [%r180+-8];
	ld.shared.f32 	%f187, [%r180+4];
	ld.shared.f32 	%f188, [%r180+16];
	ld.shared.f32 	%f189, [%r180+28];
	ld.shared.f32 	%f190, [%r180+40];
	ld.shared.f32 	%f191, [%r180+52];
	ld.shared.f32 	%f192, [%r180+64];
	ld.shared.f32 	%f193, [%r180+76];
	ld.shared.f32 	%f194, [%r185+-8];
	ld.shared.f32 	%f195, [%r185+4];
	fma.rn.f32 	%f196, %f180, %f194, %f173;
	fma.rn.f32 	%f197, %f181, %f194, %f174;
	fma.rn.f32 	%f198, %f182, %f194, %f175;
	fma.rn.f32 	%f199, %f183, %f194, %f176;
	fma.rn.f32 	%f200, %f184, %f194, %f177;
	fma.rn.f32 	%f201, %f185, %f194, %f178;
	fma.rn.f32 	%f202, %f186, %f194, %f179;
	fma.rn.f32 	%f203, %f187, %f195, %f196;
	fma.rn.f32 	%f204, %f188, %f195, %f197;
	fma.rn.f32 	%f205, %f189, %f195, %f198;
	fma.rn.f32 	%f206, %f190, %f195, %f199;
	fma.rn.f32 	%f207, %f191, %f195, %f200;
	fma.rn.f32 	%f208, %f192, %f195, %f201;
	fma.rn.f32 	%f209, %f193, %f195, %f202;
	ld.shared.f32 	%f210, [%r180+-76];
	ld.shared.f32 	%f211, [%r180+-64];
	ld.shared.f32 	%f212, [%r180+-52];
	ld.shared.f32 	%f213, [%r180+-40];
	ld.shared.f32 	%f214, [%r180+-28];
	ld.shared.f32 	%f215, [%r180+-16];
	ld.shared.f32 	%f216, [%r180+-4];
	ld.shared.f32 	%f217, [%r180+8];
	ld.shared.f32 	%f218, [%r180+20];
	ld.shared.f32 	%f219, [%r180+32];
	ld.shared.f32 	%f220, [%r180+44];
	ld.shared.f32 	%f221, [%r180+56];
	ld.shared.f32 	%f222, [%r180+68];
	ld.shared.f32 	%f223, [%r180+80];
	ld.shared.f32 	%f224, [%r185+-4];
	ld.shared.f32 	%f225, [%r185+8];
	fma.rn.f32 	%f226, %f210, %f224, %f203;
	fma.rn.f32 	%f227, %f211, %f224, %f204;
	fma.rn.f32 	%f228, %f212, %f224, %f205;
	fma.rn.f32 	%f229, %f213, %f224, %f206;
	fma.rn.f32 	%f230, %f214, %f224, %f207;
	fma.rn.f32 	%f231, %f215, %f224, %f208;
	fma.rn.f32 	%f232, %f216, %f224, %f209;
	fma.rn.f32 	%f269, %f217, %f225, %f226;
	fma.rn.f32 	%f268, %f218, %f225, %f227;
	fma.rn.f32 	%f267, %f219, %f225, %f228;
	fma.rn.f32 	%f266, %f220, %f225, %f229;
	fma.rn.f32 	%f265, %f221, %f225, %f230;
	fma.rn.f32 	%f264, %f222, %f225, %f231;
	fma.rn.f32 	%f263, %f223, %f225, %f232;
	add.s32 	%r186, %r186, 168;
	add.s32 	%r185, %r185, 24;
	setp.ne.s32 	%p114, %r186, 2100;
	@%p114 bra 	$L__BB0_37;
	add.s32 	%r184, %r184, 1;
	setp.ne.s32 	%p115, %r184, 3;
	@%p115 bra 	$L__BB0_2;
	add.s32 	%r183, %r183, 1;
	setp.ne.s32 	%p116, %r183, 8;
	@%p116 bra 	$L__BB0_1;
	ld.param.u64 	%rd44, [default_function_kernel0_param_2];
	cvta.to.global.u64 	%rd41, %rd44;
	mad.lo.s32 	%r181, %r1, 49, %r3;
	mad.lo.s32 	%r182, %r36, 1568, %r181;
	mul.wide.u32 	%rd42, %r182, 4;
	add.s64 	%rd43, %rd41, %rd42;
	st.global.f32 	[%rd43], %f269;
	st.global.f32 	[%rd43+28], %f268;
	st.global.f32 	[%rd43+56], %f267;
	st.global.f32 	[%rd43+84], %f266;
	st.global.f32 	[%rd43+112], %f265;
	st.global.f32 	[%rd43+140], %f264;
	st.global.f32 	[%rd43+168], %f263;
	ret;

}


// ===== COMPILED SASS (sm_100) =====

	.target	sm_100

	.elftype	@"ET_EXEC"


//--------------------- .note.nv.tkinfo           --------------------------
	.section	.note.nv.tkinfo,"",@"SHT_NOTE"
	.sectionflags	@"SHF_NOTE_NV_TKINFO"
	.tkinfo
        /*0018*/ 	.word	0x00000002
        /*0030*/ 	.string	""
        /*0030*/ 	.string	"ptxas"
        /*0030*/ 	.string	"Cuda compilation tools, release 13.0, V13.0.88"
        /*0030*/ 	.string	"Build cuda_13.0.r13.0/compiler.36424714_0"
        /*0030*/ 	.string	"-arch sm_100 -m 64 "



//--------------------- .note.nv.cuinfo           --------------------------
	.section	.note.nv.cuinfo,"",@"SHT_NOTE"
	.sectionflags	@"SHF_NOTE_NV_CUINFO"
        /*0018*/ 	.short	0x0002
        /*001a*/ 	.short	0x0064
        /*001c*/ 	.short	0x0082
	.zero		2


//--------------------- .nv.info                  --------------------------
	.section	.nv.info,"",@"SHT_CUDA_INFO"
	.align	4


	//----- nvinfo : EIATTR_REGCOUNT
	.align		4
        /*0000*/ 	.byte	0x04, 0x2f
        /*0002*/ 	.short	(.L_1 - .L_0)
	.align		4
.L_0:
        /*0004*/ 	.word	index@(default_function_kernel0)
        /*0008*/ 	.word	0x00000040


	//----- nvinfo : EIATTR_FRAME_SIZE
	.align		4
.L_1:
        /*000c*/ 	.byte	0x04, 0x11
        /*000e*/ 	.short	(.L_3 - .L_2)
	.align		4
.L_2:
        /*0010*/ 	.word	index@(default_function_kernel0)
        /*0014*/ 	.word	0x00000000


	//----- nvinfo : EIATTR_MIN_STACK_SIZE
	.align		4
.L_3:
        /*0018*/ 	.byte	0x04, 0x12
        /*001a*/ 	.short	(.L_5 - .L_4)
	.align		4
.L_4:
        /*001c*/ 	.word	index@(default_function_kernel0)
        /*0020*/ 	.word	0x00000000
.L_5:


//--------------------- .nv.compat                --------------------------
	.section	.nv.compat,"",@"SHT_CUDA_COMPAT_INFO"
	.align	4
        /*0000*/ 	.byte	0x02, 0x09, 0x00, 0x00, 0x02, 0x02, 0x01, 0x00, 0x02, 0x05, 0x05, 0x00, 0x03, 0x07, 0x01, 0x01
        /*0010*/ 	.byte	0x02, 0x03, 0x00, 0x00, 0x02, 0x06, 0x01, 0x00, 0x04, 0x0b, 0x08, 0x00, 0x09, 0x00, 0x00, 0x00
        /*0020*/ 	.byte	0x00, 0x00, 0x00, 0x00


//--------------------- .nv.info.default_function_kernel0 --------------------------
	.section	.nv.info.default_function_kernel0,"",@"SHT_CUDA_INFO"
	.sectionflags	@""
	.align	4


	//----- nvinfo : EIATTR_CUDA_API_VERSION
	.align		4
        /*0000*/ 	.byte	0x04, 0x37
        /*0002*/ 	.short	(.L_7 - .L_6)
.L_6:
        /*0004*/ 	.word	0x00000082


	//----- nvinfo : EIATTR_KPARAM_INFO
	.align		4
.L_7:
        /*0008*/ 	.byte	0x04, 0x17
        /*000a*/ 	.short	(.L_9 - .L_8)
.L_8:
        /*000c*/ 	.word	0x00000000
        /*0010*/ 	.short	0x0002
        /*0012*/ 	.short	0x0010
        /*0014*/ 	.byte	0x00, 0xf5, 0x21, 0x00


	//----- nvinfo : EIATTR_KPARAM_INFO
	.align		4
.L_9:
        /*0018*/ 	.byte	0x04, 0x17
        /*001a*/ 	.short	(.L_11 - .L_10)
.L_10:
        /*001c*/ 	.word	0x00000000
        /*0020*/ 	.short	0x0001
        /*0022*/ 	.short	0x0008
        /*0024*/ 	.byte	0x00, 0xf5, 0x21, 0x00


	//----- nvinfo : EIATTR_KPARAM_INFO
	.align		4
.L_11:
        /*0028*/ 	.byte	0x04, 0x17
        /*002a*/ 	.short	(.L_13 - .L_12)
.L_12:
        /*002c*/ 	.word	0x00000000
        /*0030*/ 	.short	0x0000
        /*0032*/ 	.short	0x0000
        /*0034*/ 	.byte	0x00, 0xf5, 0x21, 0x00


	//----- nvinfo : EIATTR_SPARSE_MMA_MASK
	.align		4
.L_13:
        /*0038*/ 	.byte	0x03, 0x50
        /*003a*/ 	.short	0x0000


	//----- nvinfo : EIATTR_MAXREG_COUNT
	.align		4
        /*003c*/ 	.byte	0x03, 0x1b
        /*003e*/ 	.short	0x00ff


	//----- nvinfo : EIATTR_NUM_BARRIERS
	.align		4
        /*0040*/ 	.byte	0x02, 0x4c
        /*0042*/ 	.byte	0x01
	.zero		1


	//----- nvinfo : EIATTR_MERCURY_ISA_VERSION
	.align		4
        /*0044*/ 	.byte	0x03, 0x5f
        /*0046*/ 	.short	0x0101


	//----- nvinfo : EIATTR_VRC_CTA_INIT_COUNT
	.align		4
        /*0048*/ 	.byte	0x02, 0x4a
	.zero		1
	.zero		1


	//----- nvinfo : EIATTR_EXIT_INSTR_OFFSETS
	.align		4
        /*004c*/ 	.byte	0x04, 0x1c
        /*004e*/ 	.short	(.L_15 - .L_14)


	//   ....[0]....
.L_14:
        /*0050*/ 	.word	0x000030b0


	//----- nvinfo : EIATTR_CRS_STACK_SIZE
	.align		4
.L_15:
        /*0054*/ 	.byte	0x04, 0x1e
        /*0056*/ 	.short	(.L_17 - .L_16)
.L_16:
        /*0058*/ 	.word	0x00000000


	//----- nvinfo : EIATTR_CBANK_PARAM_SIZE
	.align		4
.L_17:
        /*005c*/ 	.byte	0x03, 0x19
        /*005e*/ 	.short	0x0018


	//----- nvinfo : EIATTR_PARAM_CBANK
	.align		4
        /*0060*/ 	.byte	0x04, 0x0a
        /*0062*/ 	.short	(.L_19 - .L_18)
	.align		4
.L_18:
        /*0064*/ 	.word	index@(.nv.constant0.default_function_kernel0)
        /*0068*/ 	.short	0x0380
        /*006a*/ 	.short	0x0018


	//----- nvinfo : EIATTR_SW_WAR
	.align		4
.L_19:
        /*006c*/ 	.byte	0x04, 0x36
        /*006e*/ 	.short	(.L_21 - .L_20)
.L_20:
        /*0070*/ 	.word	0x00000008
.L_21:


//--------------------- .nv.callgraph             --------------------------
	.section	.nv.callgraph,"",@"SHT_CUDA_CALLGRAPH"
	.align	4
	.sectionentsize	8
	.align		4
        /*0000*/ 	.word	0x00000000
	.align		4
        /*0004*/ 	.word	0xffffffff
	.align		4
        /*0008*/ 	.word	0x00000000
	.align		4
        /*000c*/ 	.word	0xfffffffe
	.align		4
        /*0010*/ 	.word	0x00000000
	.align		4
        /*0014*/ 	.word	0xfffffffd
	.align		4
        /*0018*/ 	.word	0x00000000
	.align		4
        /*001c*/ 	.word	0xfffffffc


//--------------------- .text.default_function_kernel0 --------------------------
	.section	.text.default_function_kernel0,"ax",@progbits
	.align	128
        .global         default_function_kernel0
        .type           default_function_kernel0,@function
        .size           default_function_kernel0,(.L_x_6 - default_function_kernel0)
        .other          default_function_kernel0,@"STO_CUDA_ENTRY STV_DEFAULT"
default_function_kernel0:
.text.default_function_kernel0:
[----:B------:R-:W-:Y:S01]  /*0000*/  LDC R1, c[0x0][0x37c] ;  /* 0x0000df00ff017b82 */ /* 0x000fe20000000800 */
[----:B------:R-:W0:Y:S07]  /*0010*/  S2R R28, SR_TID.Z ;  /* 0x00000000001c7919 */ /* 0x000e2e0000002300 */
[----:B------:R-:W1:Y:S01]  /*0020*/  S2UR UR5, SR_CgaCtaId ;  /* 0x00000000000579c3 */ /* 0x000e620000008800 */
[----:B------:R-:W-:Y:S01]  /*0030*/  UMOV UR4, 0x400 ;  /* 0x0000040000047882 */ /* 0x000fe20000000000 */
[----:B------:R-:W-:Y:S01]  /*0040*/  IMAD.MOV.U32 R36, RZ, RZ, RZ ;  /* 0x000000ffff247224 */ /* 0x000fe200078e00ff */
[----:B------:R-:W-:-:S02]  /*0050*/  CS2R R34, SRZ ;  /* 0x0000000000227805 */ /* 0x000fc4000001ff00 */
[----:B------:R-:W-:Y:S02]  /*0060*/  CS2R R32, SRZ ;  /* 0x0000000000207805 */ /* 0x000fe4000001ff00 */
[----:B------:R-:W-:Y:S01]  /*0070*/  CS2R R30, SRZ ;  /* 0x00000000001e7805 */ /* 0x000fe2000001ff00 */
[----:B------:R-:W2:Y:S01]  /*0080*/  LDCU.64 UR8, c[0x0][0x358] ;  /* 0x00006b00ff0877ac */ /* 0x000ea20008000a00 */
[----:B-1----:R-:W-:Y:S01]  /*0090*/  ULEA UR4, UR5, UR4, 0x18 ;  /* 0x0000000405047291 */ /* 0x002fe2000f8ec0ff */
[----:B0-----:R-:W-:-:S05]  /*00a0*/  IMAD.SHL.U32 R9, R28, 0x10, RZ ;  /* 0x000000101c097824 */ /* 0x001fca00078e00ff */
[----:B------:R-:W-:Y:S01]  /*00b0*/  LEA R56, R28, UR4, 0x6 ;  /* 0x000000041c387c11 */ /* 0x000fe2000f8e30ff */
[----:B------:R-:W-:Y:S01]  /*00c0*/  UMOV UR4, URZ ;  /* 0x000000ff00047c82 */ /* 0x000fe20008000000 */
[C---:B------:R-:W-:Y:S01]  /*00d0*/  VIADD R2, R9.reuse, 0x1 ;  /* 0x0000000109027836 */ /* 0x040fe20000000000 */
[C---:B------:R-:W-:Y:S01]  /*00e0*/  IADD3 R13, PT, PT, R9.reuse, 0x6, RZ ;  /* 0x00000006090d7810 */ /* 0x040fe20007ffe0ff */
[C---:B------:R-:W-:Y:S02]  /*00f0*/  VIADD R6, R9.reuse, 0x3 ;  /* 0x0000000309067836 */ /* 0x040fe40000000000 */
[C---:B------:R-:W-:Y:S01]  /*0100*/  VIADD R8, R9.reuse, 0x4 ;  /* 0x0000000409087836 */ /* 0x040fe20000000000 */
[----:B------:R-:W-:Y:S01]  /*0110*/  LOP3.LUT R0, R2, 0xffff, RZ, 0xc0, !PT ;  /* 0x0000ffff02007812 */ /* 0x000fe200078ec0ff */
[C---:B------:R-:W-:Y:S01]  /*0120*/  VIADD R11, R9.reuse, 0x5 ;  /* 0x00000005090b7836 */ /* 0x040fe20000000000 */
[----:B------:R-:W-:Y:S01]  /*0130*/  LOP3.LUT R10, R6, 0xffff, RZ, 0xc0, !PT ;  /* 0x0000ffff060a7812 */ /* 0x000fe200078ec0ff */
[----:B------:R-:W-:Y:S01]  /*0140*/  VIADD R17, R9, 0xa ;  /* 0x0000000a09117836 */ /* 0x000fe20000000000 */
[----:B------:R-:W-:Y:S01]  /*0150*/  LOP3.LUT R12, R8, 0xffff, RZ, 0xc0, !PT ;  /* 0x0000ffff080c7812 */ /* 0x000fe200078ec0ff */
[C---:B------:R-:W-:Y:S01]  /*0160*/  IMAD R3, R0.reuse, 0xc31, RZ ;  /* 0x00000c3100037824 */ /* 0x040fe200078e02ff */
[----:B------:R-:W-:Y:S01]  /*0170*/  LOP3.LUT R14, R11, 0xffff, RZ, 0xc0, !PT ;  /* 0x0000ffff0b0e7812 */ /* 0x000fe200078ec0ff */
[----:B------:R-:W-:Y:S01]  /*0180*/  IMAD R4, R0, 0x5556, RZ ;  /* 0x0000555600047824 */ /* 0x000fe200078e02ff */
[----:B------:R-:W-:Y:S01]  /*0190*/  LOP3.LUT R15, R13, 0xffff, RZ, 0xc0, !PT ;  /* 0x0000ffff0d0f7812 */ /* 0x000fe200078ec0ff */
[----:B------:R-:W-:Y:S01]  /*01a0*/  IMAD R10, R10, 0xc31, RZ ;  /* 0x00000c310a0a7824 */ /* 0x000fe200078e02ff */
[----:B------:R-:W-:Y:S01]  /*01b0*/  SHF.R.U32.HI R0, RZ, 0x10, R3 ;  /* 0x00000010ff007819 */ /* 0x000fe20000011603 */
[----:B------:R-:W-:Y:S01]  /*01c0*/  IMAD R12, R12, 0xc31, RZ ;  /* 0x00000c310c0c7824 */ /* 0x000fe200078e02ff */
[----:B------:R-:W-:Y:S01]  /*01d0*/  SHF.R.U32.HI R3, RZ, 0x10, R4 ;  /* 0x00000010ff037819 */ /* 0x000fe20000011604 */
[----:B------:R-:W-:Y:S01]  /*01e0*/  VIADD R4, R9, 0x2 ;  /* 0x0000000209047836 */ /* 0x000fe20000000000 */
[----:B------:R-:W-:Y:S01]  /*01f0*/  PRMT R0, R0, 0x9910, RZ ;  /* 0x0000991000007816 */ /* 0x000fe200000000ff */
[----:B------:R-:W-:Y:S01]  /*0200*/  IMAD R14, R14, 0xc31, RZ ;  /* 0x00000c310e0e7824 */ /* 0x000fe200078e02ff */
[----:B------:R-:W-:Y:S01]  /*0210*/  PRMT R3, R3, 0x9910, RZ ;  /* 0x0000991003037816 */ /* 0x000fe200000000ff */
[----:B------:R-:W-:Y:S01]  /*0220*/  IMAD R15, R15, 0xc31, RZ ;  /* 0x00000c310f0f7824 */ /* 0x000fe200078e02ff */
[----:B------:R-:W-:Y:S01]  /*0230*/  LOP3.LUT R18, R17, 0xffff, RZ, 0xc0, !PT ;  /* 0x0000ffff11127812 */ /* 0x000fe200078ec0ff */
[----:B------:R-:W-:-:S02]  /*0240*/  IMAD R0, R0, 0x15, RZ ;  /* 0x0000001500007824 */ /* 0x000fc400078e02ff */
[----:B------:R-:W-:Y:S02]  /*0250*/  IMAD R3, R3, 0x3, RZ ;  /* 0x0000000303037824 */ /* 0x000fe400078e02ff */
[----:B------:R-:W-:Y:S02]  /*0260*/  IMAD.MOV R0, RZ, RZ, -R0 ;  /* 0x000000ffff007224 */ /* 0x000fe400078e0a00 */
[----:B------:R-:W-:Y:S02]  /*0270*/  IMAD.MOV R5, RZ, RZ, -R3 ;  /* 0x000000ffff057224 */ /* 0x000fe400078e0a03 */
[----:B------:R-:W-:Y:S01]  /*0280*/  IMAD R18, R18, 0xc31, RZ ;  /* 0x00000c3112127824 */ /* 0x000fe200078e02ff */
[----:B------:R-:W-:Y:S02]  /*0290*/  PRMT R3, R0, 0x7710, RZ ;  /* 0x0000771000037816 */ /* 0x000fe400000000ff */
[----:B------:R-:W-:Y:S02]  /*02a0*/  PRMT R5, R5, 0x7710, RZ ;  /* 0x0000771005057816 */ /* 0x000fe400000000ff */
[----:B------:R-:W-:Y:S01]  /*02b0*/  SHF.R.U32.HI R18, RZ, 0x10, R18 ;  /* 0x00000010ff127819 */ /* 0x000fe20000011612 */
[----:B------:R-:W-:Y:S01]  /*02c0*/  IMAD.IADD R0, R2, 0x1, R3 ;  /* 0x0000000102007824 */ /* 0x000fe200078e0203 */
[----:B------:R-:W-:Y:S01]  /*02d0*/  LOP3.LUT R3, R4, 0xffff, RZ, 0xc0, !PT ;  /* 0x0000ffff04037812 */ /* 0x000fe200078ec0ff */
[----:B------:R-:W-:Y:S01]  /*02e0*/  IMAD.IADD R2, R2, 0x1, R5 ;  /* 0x0000000102027824 */ /* 0x000fe200078e0205 */
[----:B------:R-:W-:-:S02]  /*02f0*/  PRMT R18, R18, 0x9910, RZ ;  /* 0x0000991012127816 */ /* 0x000fc400000000ff */
[----:B------:R-:W-:Y:S01]  /*0300*/  PRMT R0, R0, 0x9910, RZ ;  /* 0x0000991000007816 */ /* 0x000fe200000000ff */
[C---:B------:R-:W-:Y:S01]  /*0310*/  IMAD R5, R3.reuse, 0xc31, RZ ;  /* 0x00000c3103057824 */ /* 0x040fe200078e02ff */
[----:B------:R-:W-:Y:S01]  /*0320*/  LOP3.LUT R2, R2, 0xffff, RZ, 0xc0, !PT ;  /* 0x0000ffff02027812 */ /* 0x000fe200078ec0ff */
[----:B------:R-:W-:Y:S02]  /*0330*/  IMAD R7, R3, 0x5556, RZ ;  /* 0x0000555603077824 */ /* 0x000fe400078e02ff */
[----:B------:R-:W-:Y:S01]  /*0340*/  IMAD R18, R18, 0x15, RZ ;  /* 0x0000001512127824 */ /* 0x000fe200078e02ff */
[----:B------:R-:W-:Y:S01]  /*0350*/  SHF.R.U32.HI R3, RZ, 0x10, R5 ;  /* 0x00000010ff037819 */ /* 0x000fe20000011605 */
[----:B------:R-:W-:Y:S01]  /*0360*/  IMAD R0, R0, 0x56, RZ ;  /* 0x0000005600007824 */ /* 0x000fe200078e02ff */
[----:B------:R-:W-:Y:S01]  /*0370*/  SHF.R.U32.HI R5, RZ, 0x10, R7 ;  /* 0x00000010ff057819 */ /* 0x000fe20000011607 */
[----:B------:R-:W-:Y:S01]  /*0380*/  IMAD.MOV R18, RZ, RZ, -R18 ;  /* 0x000000ffff127224 */ /* 0x000fe200078e0a12 */
[----:B------:R-:W-:-:S02]  /*0390*/  SHF.R.U32.HI R7, RZ, 0x10, R10 ;  /* 0x00000010ff077819 */ /* 0x000fc4000001160a */
[----:B------:R-:W-:Y:S02]  /*03a0*/  PRMT R5, R5, 0x9910, RZ ;  /* 0x0000991005057816 */ /* 0x000fe400000000ff */
[----:B------:R-:W-:Y:S02]  /*03b0*/  SHF.R.U32.HI R10, RZ, 0x10, R12 ;  /* 0x00000010ff0a7819 */ /* 0x000fe4000001160c */
[----:B------:R-:W-:Y:S01]  /*03c0*/  SHF.R.U32.HI R12, RZ, 0x10, R14 ;  /* 0x00000010ff0c7819 */ /* 0x000fe2000001160e */
[----:B------:R-:W-:Y:S01]  /*03d0*/  IMAD R5, R5, 0x3, RZ ;  /* 0x0000000305057824 */ /* 0x000fe200078e02ff */
[----:B------:R-:W-:Y:S02]  /*03e0*/  SHF.R.U32.HI R14, RZ, 0x10, R15 ;  /* 0x00000010ff0e7819 */ /* 0x000fe4000001160f */
[----:B------:R-:W-:Y:S01]  /*03f0*/  PRMT R7, R7, 0x9910, RZ ;  /* 0x0000991007077816 */ /* 0x000fe200000000ff */
[----:B------:R-:W-:Y:S01]  /*0400*/  IMAD.MOV R15, RZ, RZ, -R5 ;  /* 0x000000ffff0f7224 */ /* 0x000fe200078e0a05 */
[----:B------:R-:W-:-:S02]  /*0410*/  PRMT R10, R10, 0x9910, RZ ;  /* 0x000099100a0a7816 */ /* 0x000fc400000000ff */
[----:B------:R-:W-:Y:S01]  /*0420*/  PRMT R12, R12, 0x9910, RZ ;  /* 0x000099100c0c7816 */ /* 0x000fe200000000ff */
[----:B------:R-:W-:Y:S01]  /*0430*/  IMAD R5, R7, 0x15, RZ ;  /* 0x0000001507057824 */ /* 0x000fe200078e02ff */
[----:B------:R-:W-:Y:S01]  /*0440*/  PRMT R14, R14, 0x9910, RZ ;  /* 0x000099100e0e7816 */ /* 0x000fe200000000ff */
[----:B------:R-:W-:Y:S01]  /*0450*/  IMAD R7, R10, 0x15, RZ ;  /* 0x000000150a077824 */ /* 0x000fe200078e02ff */
[----:B------:R-:W-:Y:S01]  /*0460*/  PRMT R3, R3, 0x9910, RZ ;  /* 0x0000991003037816 */ /* 0x000fe200000000ff */
[----:B------:R-:W-:Y:S01]  /*0470*/  IMAD R10, R12, 0x15, RZ ;  /* 0x000000150c0a7824 */ /* 0x000fe200078e02ff */
[----:B------:R-:W-:Y:S01]  /*0480*/  PRMT R15, R15, 0x7710, RZ ;  /* 0x000077100f0f7816 */ /* 0x000fe200000000ff */
[----:B------:R-:W-:Y:S01]  /*0490*/  IMAD R12, R14, 0x15, RZ ;  /* 0x000000150e0c7824 */ /* 0x000fe200078e02ff */
[----:B------:R-:W-:Y:S01]  /*04a0*/  PRMT R18, R18, 0x7710, RZ ;  /* 0x0000771012127816 */ /* 0x000fe200000000ff */
[----:B------:R-:W-:Y:S01]  /*04b0*/  IMAD.MOV R5, RZ, RZ, -R5 ;  /* 0x000000ffff057224 */ /* 0x000fe200078e0a05 */
[----:B------:R-:W-:Y:S01]  /*04c0*/  LOP3.LUT R0, R0, 0xffff, RZ, 0xc0, !PT ;  /* 0x0000ffff00007812 */ /* 0x000fe200078ec0ff */
[----:B------:R-:W-:-:S02]  /*04d0*/  IMAD.MOV R7, RZ, RZ, -R7 ;  /* 0x000000ffff077224 */ /* 0x000fc400078e0a07 */
[----:B------:R-:W-:Y:S01]  /*04e0*/  IMAD.MOV R10, RZ, RZ, -R10 ;  /* 0x000000ffff0a7224 */ /* 0x000fe200078e0a0a */
[----:B------:R-:W-:Y:S01]  /*04f0*/  PRMT R5, R5, 0x7710, RZ ;  /* 0x0000771005057816 */ /* 0x000fe200000000ff */
[----:B------:R-:W-:Y:S01]  /*0500*/  IMAD.MOV R12, RZ, RZ, -R12 ;  /* 0x000000ffff0c7224 */ /* 0x000fe200078e0a0c */
[----:B------:R-:W-:Y:S01]  /*0510*/  PRMT R7, R7, 0x7710, RZ ;  /* 0x0000771007077816 */ /* 0x000fe200000000ff */
[----:B------:R-:W-:Y:S01]  /*0520*/  IMAD R3, R3, 0x15, RZ ;  /* 0x0000001503037824 */ /* 0x000fe200078e02ff */
[----:B------:R-:W-:Y:S01]  /*0530*/  PRMT R10, R10, 0x7710, RZ ;  /* 0x000077100a0a7816 */ /* 0x000fe200000000ff */
[----:B------:R-:W-:Y:S01]  /*0540*/  IMAD.IADD R5, R6, 0x1, R5 ;  /* 0x0000000106057824 */ /* 0x000fe200078e0205 */
[----:B------:R-:W-:Y:S01]  /*0550*/  PRMT R12, R12, 0x7710, RZ ;  /* 0x000077100c0c7816 */ /* 0x000fe200000000ff */
[----:B------:R-:W-:Y:S01]  /*0560*/  IMAD.MOV R3, RZ, RZ, -R3 ;  /* 0x000000ffff037224 */ /* 0x000fe200078e0a03 */
[----:B------:R-:W-:Y:S01]  /*0570*/  IADD3 R6, PT, PT, R8, R7, RZ ;  /* 0x0000000708067210 */ /* 0x000fe20007ffe0ff */
[----:B------:R-:W-:Y:S01]  /*0580*/  IMAD.IADD R7, R11, 0x1, R10 ;  /* 0x000000010b077824 */ /* 0x000fe200078e020a */
[----:B------:R-:W-:Y:S01]  /*0590*/  LOP3.LUT R10, R9, 0xffff, RZ, 0xc0, !PT ;  /* 0x0000ffff090a7812 */ /* 0x000fe200078ec0ff */
[----:B------:R-:W-:Y:S01]  /*05a0*/  IMAD.IADD R8, R13, 0x1, R12 ;  /* 0x000000010d087824 */ /* 0x000fe200078e020c */
[----:B------:R-:W-:Y:S01]  /*05b0*/  PRMT R3, R3, 0x7710, RZ ;  /* 0x0000771003037816 */ /* 0x000fe200000000ff */
[----:B------:R-:W-:Y:S01]  /*05c0*/  VIADD R11, R9, 0x7 ;  /* 0x00000007090b7836 */ /* 0x000fe20000000000 */
[----:B------:R-:W-:Y:S01]  /*05d0*/  PRMT R5, R5, 0x9910, RZ ;  /* 0x0000991005057816 */ /* 0x000fe200000000ff */
[----:B------:R-:W-:Y:S01]  /*05e0*/  VIADD R13, R9, 0x8 ;  /* 0x00000008090d7836 */ /* 0x000fe20000000000 */
[----:B------:R-:W-:Y:S01]  /*05f0*/  PRMT R6, R6, 0x9910, RZ ;  /* 0x0000991006067816 */ /* 0x000fe200000000ff */
[C---:B------:R-:W-:Y:S01]  /*0600*/  IMAD.IADD R3, R4.reuse, 0x1, R3 ;  /* 0x0000000104037824 */ /* 0x040fe200078e0203 */
[----:B------:R-:W-:Y:S01]  /*0610*/  LOP3.LUT R12, R11, 0xffff, RZ, 0xc0, !PT ;  /* 0x0000ffff0b0c7812 */ /* 0x000fe200078ec0ff */
[----:B------:R-:W-:Y:S01]  /*0620*/  IMAD.IADD R4, R4, 0x1, R15 ;  /* 0x0000000104047824 */ /* 0x000fe200078e020f */
[----:B------:R-:W-:Y:S01]  /*0630*/  LOP3.LUT R14, R13, 0xffff, RZ, 0xc0, !PT ;  /* 0x0000ffff0d0e7812 */ /* 0x000fe200078ec0ff */
[----:B------:R-:W-:Y:S01]  /*0640*/  VIADD R15, R9, 0x9 ;  /* 0x00000009090f7836 */ /* 0x000fe20000000000 */
[----:B------:R-:W-:Y:S01]  /*0650*/  PRMT R3, R3, 0x9910, RZ ;  /* 0x0000991003037816 */ /* 0x000fe200000000ff */
[----:B------:R-:W-:Y:S01]  /*0660*/  IMAD R10, R10, 0x5556, RZ ;  /* 0x000055560a0a7824 */ /* 0x000fe200078e02ff */
[----:B------:R-:W-:Y:S01]  /*0670*/  LOP3.LUT R4, R4, 0xffff, RZ, 0xc0, !PT ;  /* 0x0000ffff04047812 */ /* 0x000fe200078ec0ff */
[----:B------:R-:W-:Y:S01]  /*0680*/  IMAD R12, R12, 0xc31, RZ ;  /* 0x00000c310c0c7824 */ /* 0x000fe200078e02ff */
[----:B------:R-:W-:Y:S01]  /*0690*/  LOP3.LUT R16, R15, 0xffff, RZ, 0xc0, !PT ;  /* 0x0000ffff0f107812 */ /* 0x000fe200078ec0ff */
[----:B------:R-:W-:Y:S01]  /*06a0*/  IMAD R14, R14, 0xc31, RZ ;  /* 0x00000c310e0e7824 */ /* 0x000fe200078e02ff */
[----:B------:R-:W-:-:S02]  /*06b0*/  SHF.R.U32.HI R10, RZ, 0x10, R10 ;  /* 0x00000010ff0a7819 */ /* 0x000fc4000001160a */
[----:B------:R-:W-:Y:S01]  /*06c0*/  SHF.R.U32.HI R12, RZ, 0x10, R12 ;  /* 0x00000010ff0c7819 */ /* 0x000fe2000001160c */
[----:B------:R-:W-:Y:S01]  /*06d0*/  IMAD R16, R16, 0xc31, RZ ;  /* 0x00000c3110107824 */ /* 0x000fe200078e02ff */
[----:B------:R-:W-:Y:S02]  /*06e0*/  SHF.R.U32.HI R14, RZ, 0x10, R14 ;  /* 0x00000010ff0e7819 */ /* 0x000fe4000001160e */
[----:B------:R-:W-:Y:S02]  /*06f0*/  PRMT R19, R10, 0x9910, RZ ;  /* 0x000099100a137816 */ /* 0x000fe400000000ff */
[----:B------:R-:W-:Y:S02]  /*0700*/  PRMT R10, R12, 0x9910, RZ ;  /* 0x000099100c0a7816 */ /* 0x000fe400000000ff */
[----:B------:R-:W-:Y:S01]  /*0710*/  PRMT R12, R14, 0x9910, RZ ;  /* 0x000099100e0c7816 */ /* 0x000fe200000000ff */
[----:B------:R-:W-:Y:S01]  /*0720*/  IMAD.MOV.U32 R14, RZ, RZ, R19 ;  /* 0x000000ffff0e7224 */ /* 0x000fe200078e0013 */
[----:B------:R-:W-:Y:S01]  /*0730*/  SHF.R.U32.HI R16, RZ, 0x10, R16 ;  /* 0x00000010ff107819 */ /* 0x000fe20000011610 */
[----:B------:R-:W-:Y:S01]  /*0740*/  IMAD R10, R10, 0x15, RZ ;  /* 0x000000150a0a7824 */ /* 0x000fe200078e02ff */
[----:B------:R-:W-:Y:S01]  /*0750*/  PRMT R7, R7, 0x9910, RZ ;  /* 0x0000991007077816 */ /* 0x000fe200000000ff */
[----:B------:R-:W-:Y:S01]  /*0760*/  IMAD R12, R12, 0x15, RZ ;  /* 0x000000150c0c7824 */ /* 0x000fe200078e02ff */
[----:B------:R-:W-:Y:S01]  /*0770*/  PRMT R16, R16, 0x9910, RZ ;  /* 0x0000991010107816 */ /* 0x000fe200000000ff */
[----:B------:R-:W-:Y:S01]  /*0780*/  IMAD.MOV R10, RZ, RZ, -R10 ;  /* 0x000000ffff0a7224 */ /* 0x000fe200078e0a0a */
[----:B------:R-:W-:Y:S01]  /*0790*/  PRMT R8, R8, 0x9910, RZ ;  /* 0x0000991008087816 */ /* 0x000fe200000000ff */
[----:B------:R-:W-:Y:S01]  /*07a0*/  IMAD.MOV R12, RZ, RZ, -R12 ;  /* 0x000000ffff0c7224 */ /* 0x000fe200078e0a0c */
[----:B------:R-:W-:Y:S01]  /*07b0*/  SHF.R.U32.HI R55, RZ, 0x8, R0 ;  /* 0x00000008ff377819 */ /* 0x000fe20000011600 */
[----:B------:R-:W-:Y:S01]  /*07c0*/  IMAD R16, R16, 0x15, RZ ;  /* 0x0000001510107824 */ /* 0x000fe200078e02ff */
[----:B------:R-:W-:Y:S01]  /*07d0*/  PRMT R10, R10, 0x7710, RZ ;  /* 0x000077100a0a7816 */ /* 0x000fe200000000ff */
[----:B------:R-:W-:Y:S01]  /*07e0*/  IMAD R14, R14, 0x3, RZ ;  /* 0x000000030e0e7824 */ /* 0x000fe200078e02ff */
[----:B------:R-:W-:-:S02]  /*07f0*/  PRMT R12, R12, 0x7710, RZ ;  /* 0x000077100c0c7816 */ /* 0x000fc400000000ff */
[----:B------:R-:W-:Y:S01]  /*0800*/  IADD3 R16, PT, PT, RZ, -R16, RZ ;  /* 0x80000010ff107210 */ /* 0x000fe20007ffe0ff */
[----:B------:R-:W-:Y:S01]  /*0810*/  IMAD.IADD R10, R11, 0x1, R10 ;  /* 0x000000010b0a7824 */ /* 0x000fe200078e020a */
[----:B------:R-:W-:Y:S01]  /*0820*/  LOP3.LUT R55, R55, 0xffff, RZ, 0xc0, !PT ;  /* 0x0000ffff37377812 */ /* 0x000fe200078ec0ff */
[----:B------:R-:W-:Y:S01]  /*0830*/  IMAD.MOV R14, RZ, RZ, -R14 ;  /* 0x000000ffff0e7224 */ /* 0x000fe200078e0a0e */
[----:B------:R-:W-:Y:S01]  /*0840*/  PRMT R16, R16, 0x7710, RZ ;  /* 0x0000771010107816 */ /* 0x000fe200000000ff */
[----:B------:R-:W-:Y:S01]  /*0850*/  IMAD.IADD R11, R13, 0x1, R12 ;  /* 0x000000010d0b7824 */ /* 0x000fe200078e020c */
[----:B------:R-:W-:Y:S01]  /*0860*/  PRMT R10, R10, 0x9910, RZ ;  /* 0x000099100a0a7816 */ /* 0x000fe200000000ff */
[----:B------:R-:W-:Y:S01]  /*0870*/  IMAD.IADD R13, R17, 0x1, R18 ;  /* 0x00000001110d7824 */ /* 0x000fe200078e0212 */
[----:B------:R-:W-:Y:S01]  /*0880*/  PRMT R14, R14, 0x7710, RZ ;  /* 0x000077100e0e7816 */ /* 0x000fe200000000ff */
[----:B------:R-:W-:Y:S01]  /*0890*/  VIADD R18, R9, 0xb ;  /* 0x0000000b09127836 */ /* 0x000fe20000000000 */
[----:B------:R-:W-:Y:S01]  /*08a0*/  PRMT R11, R11, 0x9910, RZ ;  /* 0x000099100b0b7816 */ /* 0x000fe200000000ff */
[----:B------:R-:W-:Y:S01]  /*08b0*/  IMAD.IADD R12, R15, 0x1, R16 ;  /* 0x000000010f0c7824 */ /* 0x000fe200078e0210 */
[C---:B------:R-:W-:Y:S01]  /*08c0*/  IADD3 R15, PT, PT, R9.reuse, 0xe, RZ ;  /* 0x0000000e090f7810 */ /* 0x040fe20007ffe0ff */
[C---:B------:R-:W-:Y:S01]  /*08d0*/  VIADD R17, R9.reuse, 0xc ;  /* 0x0000000c09117836 */ /* 0x040fe20000000000 */
[----:B------:R-:W-:Y:S01]  /*08e0*/  LOP3.LUT R19, R18, 0xffff, RZ, 0xc0, !PT ;  /* 0x0000ffff12137812 */ /* 0x000fe200078ec0ff */
[----:B------:R-:W-:Y:S01]  /*08f0*/  VIADD R16, R9, 0xd ;  /* 0x0000000d09107836 */ /* 0x000fe20000000000 */
[----:B------:R-:W-:Y:S01]  /*0900*/  LOP3.LUT R22, R15, 0xffff, RZ, 0xc0, !PT ;  /* 0x0000ffff0f167812 */ /* 0x000fe200078ec0ff */
[----:B------:R-:W-:Y:S01]  /*0910*/  IMAD.IADD R14, R9, 0x1, R14 ;  /* 0x00000001090e7824 */ /* 0x000fe200078e020e */
[----:B------:R-:W-:Y:S01]  /*0920*/  LOP3.LUT R20, R17, 0xffff, RZ, 0xc0, !PT ;  /* 0x0000ffff11147812 */ /* 0x000fe200078ec0ff */
[----:B------:R-:W-:Y:S01]  /*0930*/  VIADD R9, R9, 0xf ;  /* 0x0000000f09097836 */ /* 0x000fe20000000000 */
[----:B------:R-:W-:Y:S01]  /*0940*/  LOP3.LUT R21, R16, 0xffff, RZ, 0xc0, !PT ;  /* 0x0000ffff10157812 */ /* 0x000fe200078ec0ff */
[----:B------:R-:W-:Y:S01]  /*0950*/  IMAD R19, R19, 0xc31, RZ ;  /* 0x00000c3113137824 */ /* 0x000fe200078e02ff */
[----:B------:R-:W-:Y:S01]  /*0960*/  PRMT R12, R12, 0x9910, RZ ;  /* 0x000099100c0c7816 */ /* 0x000fe200000000ff */
[----:B------:R-:W-:Y:S01]  /*0970*/  IMAD R20, R20, 0xc31, RZ ;  /* 0x00000c3114147824 */ /* 0x000fe200078e02ff */
[----:B------:R-:W-:Y:S01]  /*0980*/  LOP3.LUT R23, R9, 0xffff, RZ, 0xc0, !PT ;  /* 0x0000ffff09177812 */ /* 0x000fe200078ec0ff */
[----:B------:R-:W-:Y:S01]  /*0990*/  IMAD R21, R21, 0xc31, RZ ;  /* 0x00000c3115157824 */ /* 0x000fe200078e02ff */
[----:B------:R-:W-:Y:S01]  /*09a0*/  SHF.R.U32.HI R19, RZ, 0x10, R19 ;  /* 0x00000010ff137819 */ /* 0x000fe20000011613 */
[----:B------:R-:W-:Y:S01]  /*09b0*/  IMAD R22, R22, 0xc31, RZ ;  /* 0x00000c3116167824 */ /* 0x000fe200078e02ff */
[----:B------:R-:W-:Y:S01]  /*09c0*/  PRMT R13, R13, 0x9910, RZ ;  /* 0x000099100d0d7816 */ /* 0x000fe200000000ff */
[----:B------:R-:W-:Y:S01]  /*09d0*/  IMAD R24, R23, 0xc31, RZ ;  /* 0x00000c3117187824 */ /* 0x000fe200078e02ff */
[----:B------:R-:W-:-:S02]  /*09e0*/  PRMT R23, R19, 0x9910, RZ ;  /* 0x0000991013177816 */ /* 0x000fc400000000ff */
[----:B------:R-:W-:Y:S02]  /*09f0*/  SHF.R.U32.HI R19, RZ, 0x10, R20 ;  /* 0x00000010ff137819 */ /* 0x000fe40000011614 */
[----:B------:R-:W-:Y:S02]  /*0a00*/  SHF.R.U32.HI R20, RZ, 0x10, R21 ;  /* 0x00000010ff147819 */ /* 0x000fe40000011615 */
[----:B------:R-:W-:Y:S02]  /*0a10*/  SHF.R.U32.HI R21, RZ, 0x10, R22 ;  /* 0x00000010ff157819 */ /* 0x000fe40000011616 */
[----:B------:R-:W-:Y:S02]  /*0a20*/  SHF.R.U32.HI R22, RZ, 0x10, R24 ;  /* 0x00000010ff167819 */ /* 0x000fe40000011618 */
[----:B------:R-:W-:Y:S01]  /*0a30*/  PRMT R24, R19, 0x9910, RZ ;  /* 0x0000991013187816 */ /* 0x000fe200000000ff */
[----:B------:R-:W-:Y:S01]  /*0a40*/  IMAD R19, R23, 0x15, RZ ;  /* 0x0000001517137824 */ /* 0x000fe200078e02ff */
[----:B------:R-:W-:-:S02]  /*0a50*/  PRMT R27, R22, 0x9910, RZ ;  /* 0x00009910161b7816 */ /* 0x000fc400000000ff */
[----:B------:R-:W-:Y:S01]  /*0a60*/  PRMT R25, R20, 0x9910, RZ ;  /* 0x0000991014197816 */ /* 0x000fe200000000ff */
[----:B------:R-:W-:Y:S01]  /*0a70*/  IMAD.MOV.U32 R20, RZ, RZ, R24 ;  /* 0x000000ffff147224 */ /* 0x000fe200078e0018 */
[----:B------:R-:W-:Y:S01]  /*0a80*/  PRMT R26, R21, 0x9910, RZ ;  /* 0x00009910151a7816 */ /* 0x000fe200000000ff */
[----:B------:R-:W-:Y:S01]  /*0a90*/  IMAD.MOV.U32 R24, RZ, RZ, R27 ;  /* 0x000000ffff187224 */ /* 0x000fe200078e001b */
[----:B------:R-:W-:Y:S01]  /*0aa0*/  LOP3.LUT R14, R14, 0xffff, RZ, 0xc0, !PT ;  /* 0x0000ffff0e0e7812 */ /* 0x000fe200078ec0ff */
[----:B------:R-:W0:Y:S01]  /*0ab0*/  S2R R27, SR_CTAID.X ;  /* 0x00000000001b7919 */ /* 0x000e220000002500 */
[----:B------:R-:W-:Y:S02]  /*0ac0*/  IMAD.MOV R23, RZ, RZ, -R19 ;  /* 0x000000ffff177224 */ /* 0x000fe400078e0a13 */
[----:B------:R-:W-:Y:S02]  /*0ad0*/  IMAD.MOV.U32 R21, RZ, RZ, R25 ;  /* 0x000000ffff157224 */ /* 0x000fe400078e0019 */
[----:B------:R-:W-:Y:S01]  /*0ae0*/  IMAD R19, R20, 0x15, RZ ;  /* 0x0000001514137824 */ /* 0x000fe200078e02ff */
[----:B------:R-:W-:Y:S01]  /*0af0*/  PRMT R23, R23, 0x7710, RZ ;  /* 0x0000771017177816 */ /* 0x000fe200000000ff */
[----:B------:R-:W-:-:S02]  /*0b00*/  IMAD.MOV.U32 R22, RZ, RZ, R26 ;  /* 0x000000ffff167224 */ /* 0x000fc400078e001a */
[----:B------:R-:W-:Y:S01]  /*0b10*/  IMAD R20, R21, 0x15, RZ ;  /* 0x0000001515147824 */ /* 0x000fe200078e02ff */
[----:B------:R-:W1:Y:S01]  /*0b20*/  S2R R26, SR_CTAID.Z ;  /* 0x00000000001a7919 */ /* 0x000e620000002700 */
[----:B------:R-:W-:Y:S02]  /*0b30*/  IMAD.MOV R19, RZ, RZ, -R19 ;  /* 0x000000ffff137224 */ /* 0x000fe400078e0a13 */
[----:B------:R-:W-:Y:S02]  /*0b40*/  IMAD R21, R22, 0x15, RZ ;  /* 0x0000001516157824 */ /* 0x000fe400078e02ff */
[----:B------:R-:W-:Y:S02]  /*0b50*/  IMAD R22, R24, 0x15, RZ ;  /* 0x0000001518167824 */ /* 0x000fe400078e02ff */
[----:B------:R-:W-:Y:S01]  /*0b60*/  IMAD.IADD R18, R18, 0x1, R23 ;  /* 0x0000000112127824 */ /* 0x000fe200078e0217 */
[----:B------:R-:W-:Y:S01]  /*0b70*/  IADD3 R23, PT, PT, RZ, -R20, RZ ;  /* 0x80000014ff177210 */ /* 0x000fe20007ffe0ff */
[----:B------:R-:W-:Y:S01]  /*0b80*/  IMAD.MOV R24, RZ, RZ, -R22 ;  /* 0x000000ffff187224 */ /* 0x000fe200078e0a16 */
[----:B------:R-:W-:Y:S01]  /*0b90*/  PRMT R20, R19, 0x7710, RZ ;  /* 0x0000771013147816 */ /* 0x000fe200000000ff */
[----:B------:R-:W-:Y:S01]  /*0ba0*/  IMAD.MOV R21, RZ, RZ, -R21 ;  /* 0x000000ffff157224 */ /* 0x000fe200078e0a15 */
[----:B------:R-:W-:-:S02]  /*0bb0*/  PRMT R19, R23, 0x7710, RZ ;  /* 0x0000771017137816 */ /* 0x000fc400000000ff */
[----:B------:R-:W-:Y:S01]  /*0bc0*/  PRMT R18, R18, 0x9910, RZ ;  /* 0x0000991012127816 */ /* 0x000fe200000000ff */
[----:B------:R-:W-:Y:S01]  /*0bd0*/  IMAD.IADD R17, R17, 0x1, R20 ;  /* 0x0000000111117824 */ /* 0x000fe200078e0214 */
[----:B------:R-:W-:Y:S01]  /*0be0*/  PRMT R20, R24, 0x7710, RZ ;  /* 0x0000771018147816 */ /* 0x000fe200000000ff */
[----:B------:R-:W-:Y:S01]  /*0bf0*/  IMAD.IADD R16, R16, 0x1, R19 ;  /* 0x0000000110107824 */ /* 0x000fe200078e0213 */
[----:B------:R-:W-:Y:S02]  /*0c00*/  PRMT R22, R21, 0x7710, RZ ;  /* 0x0000771015167816 */ /* 0x000fe400000000ff */
[----:B------:R-:W-:Y:S01]  /*0c10*/  PRMT R17, R17, 0x9910, RZ ;  /* 0x0000991011117816 */ /* 0x000fe200000000ff */
[----:B------:R-:W-:Y:S01]  /*0c20*/  IMAD.IADD R9, R9, 0x1, R20 ;  /* 0x0000000109097824 */ /* 0x000fe200078e0214 */
[----:B------:R-:W-:Y:S01]  /*0c30*/  PRMT R16, R16, 0x9910, RZ ;  /* 0x0000991010107816 */ /* 0x000fe200000000ff */
[----:B------:R-:W-:Y:S01]  /*0c40*/  IMAD.IADD R15, R15, 0x1, R22 ;  /* 0x000000010f0f7824 */ /* 0x000fe200078e0216 */
[----:B0-----:R-:W-:Y:S01]  /*0c50*/  LOP3.LUT R54, R27, R2, RZ, 0xfc, !PT ;  /* 0x000000021b367212 */ /* 0x001fe200078efcff */
[----:B------:R-:W-:Y:S01]  /*0c60*/  IMAD.IADD R53, R2, 0x1, R27 ;  /* 0x0000000102357824 */ /* 0x000fe200078e021b */
[----:B------:R-:W-:Y:S01]  /*0c70*/  PRMT R20, R9, 0x9910, RZ ;  /* 0x0000991009147816 */ /* 0x000fe200000000ff */
[----:B------:R-:W-:Y:S01]  /*0c80*/  IMAD.MOV.U32 R9, RZ, RZ, R10 ;  /* 0x000000ffff097224 */ /* 0x000fe200078e000a */
[----:B------:R-:W-:Y:S01]  /*0c90*/  PRMT R19, R15, 0x9910, RZ ;  /* 0x000099100f137816 */ /* 0x000fe200000000ff */
[----:B------:R-:W-:Y:S01]  /*0ca0*/  IMAD R2, R3, 0x56, RZ ;  /* 0x0000005603027824 */ /* 0x000fe200078e02ff */
[----:B------:R-:W-:Y:S01]  /*0cb0*/  MOV R10, R11 ;  /* 0x0000000b000a7202 */ /* 0x000fe20000000f00 */
[----:B------:R-:W-:Y:S01]  /*0cc0*/  IMAD.MOV.U32 R11, RZ, RZ, R12 ;  /* 0x000000ffff0b7224 */ /* 0x000fe200078e000c */
[C---:B------:R-:W-:Y:S01]  /*0cd0*/  LOP3.LUT R58, R27.reuse, R14, RZ, 0xfc, !PT ;  /* 0x0000000e1b3a7212 */ /* 0x040fe200078efcff */
[----:B------:R-:W-:Y:S01]  /*0ce0*/  IMAD.MOV.U32 R12, RZ, RZ, R13 ;  /* 0x000000ffff0c7224 */ /* 0x000fe200078e000d */
[----:B------:R-:W-:Y:S01]  /*0cf0*/  LOP3.LUT R51, R27, R4, RZ, 0xfc, !PT ;  /* 0x000000041b337212 */ /* 0x000fe200078efcff */
[----:B------:R-:W-:Y:S01]  /*0d00*/  IMAD.IADD R57, R14, 0x1, R27 ;  /* 0x000000010e397824 */ /* 0x000fe200078e021b */
[----:B------:R-:W-:Y:S01]  /*0d10*/  LOP3.LUT R2, R2, 0xffff, RZ, 0xc0, !PT ;  /* 0x0000ffff02027812 */ /* 0x000fe200078ec0ff */
[----:B------:R-:W-:-:S02]  /*0d20*/  IMAD.MOV.U32 R13, RZ, RZ, R18 ;  /* 0x000000ffff0d7224 */ /* 0x000fc400078e0012 */
[----:B------:R-:W-:Y:S01]  /*0d30*/  IMAD.IADD R50, R4, 0x1, R27 ;  /* 0x0000000104327824 */ /* 0x000fe200078e021b */
[----:B------:R-:W-:Y:S01]  /*0d40*/  SHF.R.U32.HI R52, RZ, 0x8, R2 ;  /* 0x00000008ff347819 */ /* 0x000fe20000011602 */
[----:B------:R-:W-:Y:S02]  /*0d50*/  IMAD R3, R5, 0x56, RZ ;  /* 0x0000005605037824 */ /* 0x000fe400078e02ff */
[----:B------:R-:W-:Y:S01]  /*0d60*/  IMAD.MOV.U32 R14, RZ, RZ, R17 ;  /* 0x000000ffff0e7224 */ /* 0x000fe200078e0011 */
[----:B------:R-:W-:Y:S01]  /*0d70*/  LOP3.LUT R52, R52, 0xffff, RZ, 0xc0, !PT ;  /* 0x0000ffff34347812 */ /* 0x000fe200078ec0ff */
[----:B------:R-:W-:Y:S01]  /*0d80*/  IMAD.MOV.U32 R15, RZ, RZ, R16 ;  /* 0x000000ffff0f7224 */ /* 0x000fe200078e0010 */
[----:B------:R-:W-:Y:S01]  /*0d90*/  LOP3.LUT R3, R3, 0xffff, RZ, 0xc0, !PT ;  /* 0x0000ffff03037812 */ /* 0x000fe200078ec0ff */
[----:B------:R-:W-:Y:S02]  /*0da0*/  IMAD R4, R6, 0x56, RZ ;  /* 0x0000005606047824 */ /* 0x000fe400078e02ff */
[----:B------:R-:W-:Y:S01]  /*0db0*/  IMAD R5, R7, 0x56, RZ ;  /* 0x0000005607057824 */ /* 0x000fe200078e02ff */
[----:B------:R-:W-:Y:S01]  /*0dc0*/  SHF.R.U32.HI R49, RZ, 0x8, R3 ;  /* 0x00000008ff317819 */ /* 0x000fe20000011603 */
[----:B------:R-:W-:Y:S01]  /*0dd0*/  IMAD.MOV.U32 R16, RZ, RZ, R19 ;  /* 0x000000ffff107224 */ /* 0x000fe200078e0013 */
[----:B------:R-:W-:Y:S01]  /*0de0*/  LOP3.LUT R4, R4, 0xffff, RZ, 0xc0, !PT ;  /* 0x0000ffff04047812 */ /* 0x000fe200078ec0ff */
[----:B------:R-:W-:Y:S01]  /*0df0*/  IMAD.MOV.U32 R17, RZ, RZ, R20 ;  /* 0x000000ffff117224 */ /* 0x000fe200078e0014 */
[----:B------:R-:W-:Y:S01]  /*0e00*/  LOP3.LUT R5, R5, 0xffff, RZ, 0xc0, !PT ;  /* 0x0000ffff05057812 */ /* 0x000fe200078ec0ff */
[----:B------:R-:W-:Y:S01]  /*0e10*/  IMAD R6, R8, 0x56, RZ ;  /* 0x0000005608067824 */ /* 0x000fe200078e02ff */
[----:B------:R-:W-:Y:S01]  /*0e20*/  SHF.R.U32.HI R48, RZ, 0x8, R4 ;  /* 0x00000008ff307819 */ /* 0x000fe20000011604 */
[----:B------:R-:W-:Y:S01]  /*0e30*/  IMAD R7, R9, 0x56, RZ ;  /* 0x0000005609077824 */ /* 0x000fe200078e02ff */
[----:B------:R-:W-:Y:S01]  /*0e40*/  SHF.R.U32.HI R47, RZ, 0x8, R5 ;  /* 0x00000008ff2f7819 */ /* 0x000fe20000011605 */
[----:B------:R-:W-:Y:S01]  /*0e50*/  IMAD R8, R10, 0x56, RZ ;  /* 0x000000560a087824 */ /* 0x000fe200078e02ff */
[----:B------:R-:W-:Y:S01]  /*0e60*/  LOP3.LUT R6, R6, 0xffff, RZ, 0xc0, !PT ;  /* 0x0000ffff06067812 */ /* 0x000fe200078ec0ff */
        /* <DEDUP_REMOVED lines=13> */
[----:B------:R-:W-:-:S02]  /*0f40*/  LOP3.LUT R13, R13, 0xffff, RZ, 0xc0, !PT ;  /* 0x0000ffff0d0d7812 */ /* 0x000fc400078ec0ff */
[----:B------:R-:W-:Y:S02]  /*0f50*/  LOP3.LUT R14, R14, 0xffff, RZ, 0xc0, !PT ;  /* 0x0000ffff0e0e7812 */ /* 0x000fe400078ec0ff */
[----:B------:R-:W-:Y:S02]  /*0f60*/  LOP3.LUT R15, R15, 0xffff, RZ, 0xc0, !PT ;  /* 0x0000ffff0f0f7812 */ /* 0x000fe400078ec0ff */
[----:B------:R-:W-:Y:S02]  /*0f70*/  SHF.R.U32.HI R46, RZ, 0x8, R6 ;  /* 0x00000008ff2e7819 */ /* 0x000fe40000011606 */
[----:B------:R-:W-:Y:S02]  /*0f80*/  SHF.R.U32.HI R45, RZ, 0x8, R7 ;  /* 0x00000008ff2d7819 */ /* 0x000fe40000011607 */
[----:B------:R-:W-:Y:S02]  /*0f90*/  SHF.R.U32.HI R44, RZ, 0x8, R8 ;  /* 0x00000008ff2c7819 */ /* 0x000fe40000011608 */
[----:B------:R-:W-:-:S02]  /*0fa0*/  SHF.R.U32.HI R43, RZ, 0x8, R9 ;  /* 0x00000008ff2b7819 */ /* 0x000fc40000011609 */
[----:B------:R-:W-:Y:S02]  /*0fb0*/  SHF.R.U32.HI R42, RZ, 0x8, R10 ;  /* 0x00000008ff2a7819 */ /* 0x000fe4000001160a */
[----:B------:R-:W-:Y:S02]  /*0fc0*/  SHF.R.U32.HI R41, RZ, 0x8, R11 ;  /* 0x00000008ff297819 */ /* 0x000fe4000001160b */
[----:B------:R-:W-:Y:S02]  /*0fd0*/  SHF.R.U32.HI R40, RZ, 0x8, R12 ;  /* 0x00000008ff287819 */ /* 0x000fe4000001160c */
[----:B------:R-:W-:Y:S02]  /*0fe0*/  SHF.R.U32.HI R39, RZ, 0x8, R13 ;  /* 0x00000008ff277819 */ /* 0x000fe4000001160d */
[----:B------:R-:W-:Y:S02]  /*0ff0*/  SHF.R.U32.HI R38, RZ, 0x8, R14 ;  /* 0x00000008ff267819 */ /* 0x000fe4000001160e */
[----:B------:R-:W-:-:S02]  /*1000*/  SHF.R.U32.HI R37, RZ, 0x8, R15 ;  /* 0x00000008ff257819 */ /* 0x000fc4000001160f */
[----:B------:R-:W-:Y:S02]  /*1010*/  LOP3.LUT R49, R49, 0xffff, RZ, 0xc0, !PT ;  /* 0x0000ffff31317812 */ /* 0x000fe400078ec0ff */
[----:B------:R-:W-:Y:S02]  /*1020*/  LOP3.LUT R48, R48, 0xffff, RZ, 0xc0, !PT ;  /* 0x0000ffff30307812 */ /* 0x000fe400078ec0ff */
[----:B------:R-:W-:Y:S02]  /*1030*/  LOP3.LUT R47, R47, 0xffff, RZ, 0xc0, !PT ;  /* 0x0000ffff2f2f7812 */ /* 0x000fe400078ec0ff */
[----:B------:R-:W-:Y:S02]  /*1040*/  LOP3.LUT R46, R46, 0xffff, RZ, 0xc0, !PT ;  /* 0x0000ffff2e2e7812 */ /* 0x000fe400078ec0ff */
[----:B------:R-:W-:Y:S02]  /*1050*/  LOP3.LUT R45, R45, 0xffff, RZ, 0xc0, !PT ;  /* 0x0000ffff2d2d7812 */ /* 0x000fe400078ec0ff */
[----:B------:R-:W-:-:S02]  /*1060*/  LOP3.LUT R44, R44, 0xffff, RZ, 0xc0, !PT ;  /* 0x0000ffff2c2c7812 */ /* 0x000fc400078ec0ff */
[----:B------:R-:W-:Y:S02]  /*1070*/  LOP3.LUT R43, R43, 0xffff, RZ, 0xc0, !PT ;  /* 0x0000ffff2b2b7812 */ /* 0x000fe400078ec0ff */
[----:B------:R-:W-:Y:S02]  /*1080*/  LOP3.LUT R42, R42, 0xffff, RZ, 0xc0, !PT ;  /* 0x0000ffff2a2a7812 */ /* 0x000fe400078ec0ff */
[----:B------:R-:W-:Y:S02]  /*1090*/  LOP3.LUT R41, R41, 0xffff, RZ, 0xc0, !PT ;  /* 0x0000ffff29297812 */ /* 0x000fe400078ec0ff */
[----:B------:R-:W-:Y:S02]  /*10a0*/  LOP3.LUT R40, R40, 0xffff, RZ, 0xc0, !PT ;  /* 0x0000ffff28287812 */ /* 0x000fe400078ec0ff */
[----:B------:R-:W-:Y:S02]  /*10b0*/  LOP3.LUT R39, R39, 0xffff, RZ, 0xc0, !PT ;  /* 0x0000ffff27277812 */ /* 0x000fe400078ec0ff */
[----:B------:R-:W-:-:S02]  /*10c0*/  LOP3.LUT R38, R38, 0xffff, RZ, 0xc0, !PT ;  /* 0x0000ffff26267812 */ /* 0x000fc400078ec0ff */
[----:B-12---:R-:W-:-:S07]  /*10d0*/  LOP3.LUT R37, R37, 0xffff, RZ, 0xc0, !PT ;  /* 0x0000ffff25257812 */ /* 0x006fce00078ec0ff */
.L_x_4:
[----:B------:R-:W-:Y:S01]  /*10e0*/  SHF.L.U32 R0, R28, 0x4, RZ ;  /* 0x000000041c007819 */ /* 0x000fe200000006ff */
[----:B------:R-:W-:Y:S01]  /*10f0*/  VIADD R6, R50, 0xfffffff8 ;  /* 0xfffffff832067836 */ /* 0x000fe20000000000 */
[----:B------:R-:W-:Y:S01]  /*1100*/  UIMAD UR5, UR4, 0x498, URZ ;  /* 0x00000498040578a4 */ /* 0x000fe2000f8e02ff */
[----:B------:R-:W-:Y:S02]  /*1110*/  IMAD.MOV.U32 R29, RZ, RZ, RZ ;  /* 0x000000ffff1d7224 */ /* 0x000fe400078e00ff */
[C---:B------:R-:W-:Y:S02]  /*1120*/  VIADD R4, R0.reuse, 0x8 ;  /* 0x0000000800047836 */ /* 0x040fe40000000000 */
[C---:B------:R-:W-:Y:S02]  /*1130*/  VIADD R2, R0.reuse, 0x2 ;  /* 0x0000000200027836 */ /* 0x040fe40000000000 */
[----:B------:R-:W-:Y:S01]  /*1140*/  VIADD R3, R0, 0x5 ;  /* 0x0000000500037836 */ /* 0x000fe20000000000 */
[----:B------:R-:W-:Y:S01]  /*1150*/  LOP3.LUT R4, R4, 0xffff, RZ, 0xc0, !PT ;  /* 0x0000ffff04047812 */ /* 0x000fe200078ec0ff */
[----:B------:R-:W-:Y:S01]  /*1160*/  VIADD R5, R0, 0xb ;  /* 0x0000000b00057836 */ /* 0x000fe20000000000 */
[----:B------:R-:W-:Y:S01]  /*1170*/  LOP3.LUT R2, R2, 0xffff, RZ, 0xc0, !PT ;  /* 0x0000ffff02027812 */ /* 0x000fe200078ec0ff */
[----:B------:R-:W-:Y:S01]  /*1180*/  VIADD R7, R0, 0xe ;  /* 0x0000000e00077836 */ /* 0x000fe20000000000 */
[----:B------:R-:W-:Y:S01]  /*1190*/  LOP3.LUT R3, R3, 0xffff, RZ, 0xc0, !PT ;  /* 0x0000ffff03037812 */ /* 0x000fe200078ec0ff */
[----:B------:R-:W-:Y:S01]  /*11a0*/  IMAD R4, R4, 0x5556, RZ ;  /* 0x0000555604047824 */ /* 0x000fe200078e02ff */
[----:B------:R-:W-:Y:S01]  /*11b0*/  LOP3.LUT R5, R5, 0xffff, RZ, 0xc0, !PT ;  /* 0x0000ffff05057812 */ /* 0x000fe200078ec0ff */
[----:B------:R-:W-:Y:S01]  /*11c0*/  IMAD R2, R2, 0x5556, RZ ;  /* 0x0000555602027824 */ /* 0x000fe200078e02ff */
[----:B------:R-:W-:Y:S01]  /*11d0*/  LOP3.LUT R7, R7, 0xffff, RZ, 0xc0, !PT ;  /* 0x0000ffff07077812 */ /* 0x000fe200078ec0ff */
[----:B------:R-:W-:Y:S01]  /*11e0*/  IMAD R3, R3, 0x5556, RZ ;  /* 0x0000555603037824 */ /* 0x000fe200078e02ff */
[----:B------:R-:W-:Y:S01]  /*11f0*/  SHF.R.U32.HI R4, RZ, 0x10, R4 ;  /* 0x00000010ff047819 */ /* 0x000fe20000011604 */
[----:B------:R-:W-:Y:S01]  /*1200*/  IMAD R5, R5, 0x5556, RZ ;  /* 0x0000555605057824 */ /* 0x000fe200078e02ff */
[----:B------:R-:W-:Y:S01]  /*1210*/  SHF.R.U32.HI R2, RZ, 0x10, R2 ;  /* 0x00000010ff027819 */ /* 0x000fe20000011602 */
[----:B------:R-:W-:Y:S01]  /*1220*/  IMAD R7, R7, 0x5556, RZ ;  /* 0x0000555607077824 */ /* 0x000fe200078e02ff */
[----:B------:R-:W-:Y:S01]  /*1230*/  SHF.R.U32.HI R3, RZ, 0x10, R3 ;  /* 0x00000010ff037819 */ /* 0x000fe20000011603 */
[C---:B------:R-:W-:Y:S01]  /*1240*/  VIADD R10, R0.reuse, 0xa ;  /* 0x0000000a000a7836 */ /* 0x040fe20000000000 */
[----:B------:R-:W-:Y:S01]  /*1250*/  SHF.R.U32.HI R5, RZ, 0x10, R5 ;  /* 0x00000010ff057819 */ /* 0x000fe20000011605 */
[----:B------:R-:W-:Y:S01]  /*1260*/  VIADD R12, R0, 0xd ;  /* 0x0000000d000c7836 */ /* 0x000fe20000000000 */
[----:B------:R-:W-:-:S02]  /*1270*/  SHF.R.U32.HI R7, RZ, 0x10, R7 ;  /* 0x00000010ff077819 */ /* 0x000fc40000011607 */
[----:B------:R-:W-:Y:S02]  /*1280*/  PRMT R4, R4, 0x9910, RZ ;  /* 0x0000991004047816 */ /* 0x000fe400000000ff */
[----:B------:R-:W-:Y:S02]  /*1290*/  PRMT R2, R2, 0x9910, RZ ;  /* 0x0000991002027816 */ /* 0x000fe400000000ff */
[----:B------:R-:W-:Y:S01]  /*12a0*/  PRMT R3, R3, 0x9910, RZ ;  /* 0x0000991003037816 */ /* 0x000fe200000000ff */
[----:B------:R-:W-:Y:S01]  /*12b0*/  IMAD R4, R4, 0x7, RZ ;  /* 0x0000000704047824 */ /* 0x000fe200078e02ff */
[----:B------:R-:W-:Y:S01]  /*12c0*/  PRMT R5, R5, 0x9910, RZ ;  /* 0x0000991005057816 */ /* 0x000fe200000000ff */
[----:B------:R-:W-:Y:S01]  /*12d0*/  IMAD R2, R2, 0x7, RZ ;  /* 0x0000000702027824 */ /* 0x000fe200078e02ff */
[----:B------:R-:W-:Y:S01]  /*12e0*/  PRMT R8, R7, 0x9910, RZ ;  /* 0x0000991007087816 */ /* 0x000fe200000000ff */
        /* <DEDUP_REMOVED lines=8> */
[----:B------:R-:W-:Y:S01]  /*1370*/  IMAD.IADD R4, R6, 0x1, R5 ;  /* 0x0000000106047824 */ /* 0x000fe200078e0205 */
[----:B------:R-:W-:Y:S01]  /*1380*/  LOP3.LUT R7, R7, 0xffff, RZ, 0xc0, !PT ;  /* 0x0000ffff07077812 */ /* 0x000fe200078ec0ff */
[----:B------:R-:W-:Y:S01]  /*1390*/  IMAD.IADD R15, R15, 0x1, R6 ;  /* 0x000000010f0f7824 */ /* 0x000fe200078e0206 */
[----:B------:R-:W-:Y:S01]  /*13a0*/  LOP3.LUT R9, R8, 0xffff, RZ, 0xc0, !PT ;  /* 0x0000ffff08097812 */ /* 0x000fe200078ec0ff */
[C---:B------:R-:W-:Y:S01]  /*13b0*/  IMAD.IADD R14, R6.reuse, 0x1, R3 ;  /* 0x00000001060e7824 */ /* 0x040fe200078e0203 */
[----:B------:R-:W-:Y:S01]  /*13c0*/  IADD3 R5, PT, PT, R6, R7, RZ ;  /* 0x0000000706057210 */ /* 0x000fe20007ffe0ff */
[C---:B------:R-:W-:Y:S01]  /*13d0*/  VIADD R7, R0.reuse, 0x1 ;  /* 0x0000000100077836 */ /* 0x040fe20000000000 */
[----:B------:R-:W-:Y:S01]  /*13e0*/  LOP3.LUT R2, R0, 0xffff, RZ, 0xc0, !PT ;  /* 0x0000ffff00027812 */ /* 0x000fe200078ec0ff */
[----:B------:R-:W-:Y:S01]  /*13f0*/  IMAD.IADD R6, R6, 0x1, R9 ;  /* 0x0000000106067824 */ /* 0x000fe200078e0209 */
[----:B------:R-:W-:Y:S01]  /*1400*/  LOP3.LUT R12, R12, 0xffff, RZ, 0xc0, !PT ;  /* 0x0000ffff0c0c7812 */ /* 0x000fe200078ec0ff */
[C---:B------:R-:W-:Y:S01]  /*1410*/  VIADD R9, R0.reuse, 0x7 ;  /* 0x0000000700097836 */ /* 0x040fe20000000000 */
[----:B------:R-:W-:Y:S01]  /*1420*/  LOP3.LUT R7, R7, 0xffff, RZ, 0xc0, !PT ;  /* 0x0000ffff07077812 */ /* 0x000fe200078ec0ff */
[----:B------:R-:W-:Y:S01]  /*1430*/  VIADD R8, R0, 0x4 ;  /* 0x0000000400087836 */ /* 0x000fe20000000000 */
[----:B------:R-:W-:Y:S01]  /*1440*/  SHF.R.U32.HI R10, RZ, 0x10, R10 ;  /* 0x00000010ff0a7819 */ /* 0x000fe2000001160a */
        /* <DEDUP_REMOVED lines=9> */
[----:B------:R-:W-:Y:S01]  /*14e0*/  PRMT R11, R11, 0x9910, RZ ;  /* 0x000099100b0b7816 */ /* 0x000fe200000000ff */
[----:B------:R-:W-:Y:S01]  /*14f0*/  VIADD R3, R53, 0xfffffff8 ;  /* 0xfffffff835037836 */ /* 0x000fe20000000000 */
[----:B------:R-:W-:Y:S01]  /*1500*/  SHF.R.U32.HI R9, RZ, 0x10, R9 ;  /* 0x00000010ff097819 */ /* 0x000fe20000011609 */
[----:B------:R-:W-:Y:S01]  /*1510*/  VIADD R15, R15, UR5 ;  /* 0x000000050f0f7c36 */ /* 0x000fe20008000000 */
[----:B------:R-:W-:Y:S01]  /*1520*/  SHF.R.U32.HI R8, RZ, 0x10, R8 ;  /* 0x00000010ff087819 */ /* 0x000fe20000011608 */
[----:B------:R-:W-:Y:S01]  /*1530*/  VIADD R14, R14, UR5 ;  /* 0x000000050e0e7c36 */ /* 0x000fe20008000000 */
[----:B------:R-:W-:Y:S01]  /*1540*/  PRMT R13, R7, 0x9910, RZ ;  /* 0x00009910070d7816 */ /* 0x000fe200000000ff */
[C---:B------:R-:W-:Y:S01]  /*1550*/  IMAD R7, R11.reuse, 0x7, RZ ;  /* 0x000000070b077824 */ /* 0x040fe200078e02ff */
[----:B------:R-:W-:Y:S01]  /*1560*/  SHF.R.U32.HI R12, RZ, 0x10, R12 ;  /* 0x00000010ff0c7819 */ /* 0x000fe2000001160c */
[----:B------:R-:W-:Y:S01]  /*1570*/  IMAD R11, R11, 0x3, RZ ;  /* 0x000000030b0b7824 */ /* 0x000fe200078e02ff */
[----:B------:R-:W-:Y:S01]  /*1580*/  PRMT R17, R9, 0x9910, RZ ;  /* 0x0000991009117816 */ /* 0x000fe200000000ff */
[----:B------:R-:W-:Y:S01]  /*1590*/  VIADD R4, R4, UR5 ;  /* 0x0000000504047c36 */ /* 0x000fe20008000000 */
[----:B------:R-:W-:Y:S01]  /*15a0*/  PRMT R18, R10, 0x9910, RZ ;  /* 0x000099100a127816 */ /* 0x000fe200000000ff */
[----:B------:R-:W-:Y:S01]  /*15b0*/  VIADD R5, R5, UR5 ;  /* 0x0000000505057c36 */ /* 0x000fe20008000000 */
[----:B------:R-:W-:Y:S01]  /*15c0*/  PRMT R16, R8, 0x9910, RZ ;  /* 0x0000991008107816 */ /* 0x000fe200000000ff */
[----:B------:R-:W-:Y:S01]  /*15d0*/  IMAD.MOV.U32 R8, RZ, RZ, R13 ;  /* 0x000000ffff087224 */ /* 0x000fe200078e000d */
[----:B------:R-:W-:Y:S01]  /*15e0*/  PRMT R19, R12, 0x9910, RZ ;  /* 0x000099100c137816 */ /* 0x000fe200000000ff */
[----:B------:R-:W-:Y:S01]  /*15f0*/  IMAD.MOV.U32 R12, RZ, RZ, R18 ;  /* 0x000000ffff0c7224 */ /* 0x000fe200078e0012 */
[----:B------:R-:W-:Y:S01]  /*1600*/  MOV R10, R17 ;  /* 0x00000011000a7202 */ /* 0x000fe20000000f00 */
[----:B------:R-:W-:-:S02]  /*1610*/  IMAD.MOV R17, RZ, RZ, -R11 ;  /* 0x000000ffff117224 */ /* 0x000fc400078e0a0b */
[----:B------:R-:W-:Y:S02]  /*1620*/  IMAD.MOV.U32 R9, RZ, RZ, R16 ;  /* 0x000000ffff097224 */ /* 0x000fe400078e0010 */
[----:B------:R-:W-:Y:S01]  /*1630*/  IMAD.MOV.U32 R16, RZ, RZ, R19 ;  /* 0x000000ffff107224 */ /* 0x000fe200078e0013 */
[----:B------:R-:W-:Y:S01]  /*1640*/  PRMT R17, R17, 0x7710, RZ ;  /* 0x0000771011117816 */ /* 0x000fe200000000ff */
[----:B------:R-:W-:Y:S02]  /*1650*/  IMAD R13, R12, 0x7, RZ ;  /* 0x000000070c0d7824 */ /* 0x000fe400078e02ff */
[----:B------:R-:W-:Y:S02]  /*1660*/  IMAD R8, R8, 0x7, RZ ;  /* 0x0000000708087824 */ /* 0x000fe400078e02ff */
[----:B------:R-:W-:Y:S02]  /*1670*/  IMAD R11, R10, 0x7, RZ ;  /* 0x000000070a0b7824 */ /* 0x000fe400078e02ff */
        /* <DEDUP_REMOVED lines=14> */
[----:B------:R-:W-:Y:S01]  /*1760*/  VIADD R6, R6, UR5 ;  /* 0x0000000506067c36 */ /* 0x000fe20008000000 */
[----:B------:R-:W-:Y:S01]  /*1770*/  LOP3.LUT R12, R7, 0xffff, RZ, 0xc0, !PT ;  /* 0x0000ffff070c7812 */ /* 0x000fe200078ec0ff */
[----:B------:R-:W-:Y:S01]  /*1780*/  VIADD R24, R24, UR5 ;  /* 0x0000000518187c36 */ /* 0x000fe20008000000 */
[----:B------:R-:W-:Y:S01]  /*1790*/  IADD3 R7, P2, P1, R13, R27, R16 ;  /* 0x0000001b0d077210 */ /* 0x000fe2000795e010 */
[----:B------:R-:W-:Y:S01]  /*17a0*/  IMAD.IADD R10, R3, 0x1, R18 ;  /* 0x00000001030a7824 */ /* 0x000fe200078e0212 */
[----:B------:R-:W-:Y:S01]  /*17b0*/  LEA R3, R26, R28, 0x5 ;  /* 0x0000001c1a037211 */ /* 0x000fe200078e28ff */
[----:B------:R-:W-:Y:S01]  /*17c0*/  VIADD R8, R8, UR5 ;  /* 0x0000000508087c36 */ /* 0x000fe20008000000 */
[----:B------:R-:W-:Y:S01]  /*17d0*/  IADD3 R25, PT, PT, R57, UR5, R12 ;  /* 0x0000000539197c10 */ /* 0x000fe2000fffe00c */
[----:B------:R-:W-:Y:S01]  /*17e0*/  VIADD R10, R10, UR5 ;  /* 0x000000050a0a7c36 */ /* 0x000fe20008000000 */
[----:B------:R-:W-:Y:S01]  /*17f0*/  IADD3 R7, P0, PT, R7, UR5, RZ ;  /* 0x0000000507077c10 */ /* 0x000fe2000ff1e0ff */
[----:B------:R-:W-:Y:S01]  /*1800*/  VIADD R11, R11, UR5 ;  /* 0x000000050b0b7c36 */ /* 0x000fe20008000000 */
[----:B------:R-:W-:Y:S01]  /*1810*/  IADD3.X R12, PT, PT, RZ, RZ, RZ, P2, P1 ;  /* 0x000000ffff0c7210 */ /* 0x000fe200017e24ff */
[----:B------:R-:W-:Y:S01]  /*1820*/  VIADD R25, R25, 0xfffffff8 ;  /* 0xfffffff819197836 */ /* 0x000fe20000000000 */
[----:B------:R-:W-:Y:S01]  /*1830*/  LEA R3, R3, UR4, 0x3 ;  /* 0x0000000403037c11 */ /* 0x000fe2000f8e18ff */
[----:B------:R-:W-:Y:S01]  /*1840*/  UIADD3 UR4, UPT, UPT, UR4, 0x1, URZ ;  /* 0x0000000104047890 */ /* 0x000fe2000fffe0ff */
[----:B------:R-:W-:Y:S01]  /*1850*/  IADD3 R9, PT, PT, R9, UR5, RZ ;  /* 0x0000000509097c10 */ /* 0x000fe2000fffe0ff */
[----:B------:R-:W-:-:S02]  /*1860*/  IMAD.X R12, RZ, RZ, R12, P0 ;  /* 0x000000ffff0c7224 */ /* 0x000fc400000e060c */
[----:B------:R-:W-:-:S11]  /*1870*/  UISETP.NE.AND UP0, UPT, UR4, 0x8, UPT ;  /* 0x000000080400788c */ /* 0x000fd6000bf05270 */
.L_x_3:
[----:B------:R-:W-:Y:S01]  /*1880*/  IMAD R13, R2, 0xc31, RZ ;  /* 0x00000c31020d7824 */ /* 0x000fe200078e02ff */
[----:B------:R-:W0:Y:S01]  /*1890*/  LDC.64 R18, c[0x0][0x380] ;  /* 0x0000e000ff127b82 */ /* 0x000e220000000a00 */
[----:B------:R-:W-:Y:S02]  /*18a0*/  IMAD.MOV.U32 R20, RZ, RZ, RZ ;  /* 0x000000ffff147224 */ /* 0x000fe400078e00ff */
[----:B------:R-:W-:Y:S01]  /*18b0*/  IMAD.IADD R21, R49, 0x1, R29 ;  /* 0x0000000131157824 */ /* 0x000fe200078e021d */
[----:B------:R-:W-:Y:S02]  /*18c0*/  SHF.R.U32.HI R13, RZ, 0x10, R13 ;  /* 0x00000010ff0d7819 */ /* 0x000fe4000001160d */
[----:B------:R-:W-:Y:S02]  /*18d0*/  CS2R R22, SRZ ;  /* 0x0000000000167805 */ /* 0x000fe4000001ff00 */
[----:B------:R-:W-:Y:S01]  /*18e0*/  BAR.SYNC.DEFER_BLOCKING 0x0 ;  /* 0x0000000000007b1d */ /* 0x000fe20000010000 */
[----:B------:R-:W-:-:S02]  /*18f0*/  PRMT R13, R13, 0x9910, RZ ;  /* 0x000099100d0d7816 */ /* 0x000fc400000000ff */
[----:B------:R-:W-:-:S03]  /*1900*/  LOP3.LUT P1, RZ, R29, R52, RZ, 0xfc, !PT ;  /* 0x000000341dff7212 */ /* 0x000fc6000782fcff */
[----:B------:R-:W1:Y:S01]  /*1910*/  LDCU.64 UR6, c[0x0][0x380] ;  /* 0x00007000ff0677ac */ /* 0x000e620008000a00 */
[----:B------:R-:W-:-:S04]  /*1920*/  IMAD R13, R13, 0x15, RZ ;  /* 0x000000150d0d7824 */ /* 0x000fc800078e02ff */
[----:B------:R-:W-:-:S05]  /*1930*/  IMAD.MOV R13, RZ, RZ, -R13 ;  /* 0x000000ffff0d7224 */ /* 0x000fca00078e0a0d */
[----:B------:R-:W-:-:S05]  /*1940*/  PRMT R13, R13, 0x7710, RZ ;  /* 0x000077100d0d7816 */ /* 0x000fca00000000ff */
[----:B------:R-:W-:-:S05]  /*1950*/  IMAD.IADD R13, R0, 0x1, R13 ;  /* 0x00000001000d7824 */ /* 0x000fca00078e020d */
[----:B------:R-:W-:-:S05]  /*1960*/  PRMT R13, R13, 0x9910, RZ ;  /* 0x000099100d0d7816 */ /* 0x000fca00000000ff */
[----:B------:R-:W-:-:S05]  /*1970*/  IMAD R13, R13, 0x56, RZ ;  /* 0x000000560d0d7824 */ /* 0x000fca00078e02ff */
[----:B------:R-:W-:-:S04]  /*1980*/  LOP3.LUT R13, R13, 0xffff, RZ, 0xc0, !PT ;  /* 0x0000ffff0d0d7812 */ /* 0x000fc800078ec0ff */
[----:B------:R-:W-:-:S04]  /*1990*/  SHF.R.U32.HI R13, RZ, 0x8, R13 ;  /* 0x00000008ff0d7819 */ /* 0x000fc8000001160d */
[----:B------:R-:W-:-:S04]  /*19a0*/  LOP3.LUT R16, R13, 0xffff, RZ, 0xc0, !PT ;  /* 0x0000ffff0d107812 */ /* 0x000fc800078ec0ff */
[----:B------:R-:W-:Y:S01]  /*19b0*/  LOP3.LUT P0, RZ, R29, R16, RZ, 0xfc, !PT ;  /* 0x000000101dff7212 */ /* 0x000fe2000780fcff */
[----:B------:R-:W-:-:S03]  /*19c0*/  IMAD.IADD R13, R16, 0x1, R29 ;  /* 0x00000001100d7824 */ /* 0x000fc600078e021d */
[----:B------:R-:W-:-:S04]  /*19d0*/  ISETP.EQ.OR P0, PT, R58, RZ, !P0 ;  /* 0x000000ff3a00720c */ /* 0x000fc80004702670 */
[----:B------:R-:W-:Y:S01]  /*19e0*/  ISETP.GT.U32.OR P0, PT, R13, 0x7, P0 ;  /* 0x000000070d00780c */ /* 0x000fe20000704470 */
[----:B------:R-:W-:-:S03]  /*19f0*/  IMAD R13, R29, 0x7, RZ ;  /* 0x000000071d0d7824 */ /* 0x000fc600078e02ff */
[----:B------:R-:W-:Y:S01]  /*1a00*/  ISETP.GT.U32.OR P0, PT, R57, 0x7, P0 ;  /* 0x000000073900780c */ /* 0x000fe20000704470 */
[----:B------:R-:W-:-:S04]  /*1a10*/  IMAD.IADD R17, R25, 0x1, R13 ;  /* 0x0000000119117824 */ /* 0x000fc800078e020d */
[----:B0-----:R-:W-:-:S08]  /*1a20*/  IMAD.WIDE R16, R17, 0x4, R18 ;  /* 0x0000000411107825 */ /* 0x001fd000078e0212 */
[----:B------:R-:W2:Y:S01]  /*1a30*/  @!P0 LDG.E.CONSTANT R20, desc[UR8][R16.64] ;  /* 0x0000000810148981 */ /* 0x000ea2000c1e9900 */
[----:B------:R-:W-:-:S04]  /*1a40*/  LOP3.LUT P0, RZ, R29, R49, RZ, 0xfc, !PT ;  /* 0x000000311dff7212 */ /* 0x000fc8000780fcff */
[----:B------:R-:W-:-:S04]  /*1a50*/  ISETP.EQ.OR P0, PT, R58, RZ, !P0 ;  /* 0x000000ff3a00720c */ /* 0x000fc80004702670 */
[----:B------:R-:W-:-:S04]  /*1a60*/  ISETP.GT.U32.OR P0, PT, R21, 0x7, P0 ;  /* 0x000000071500780c */ /* 0x000fc80000704470 */
[----:B------:R-:W-:-:S13]  /*1a70*/  ISETP.GT.U32.OR P0, PT, R57, 0x7, P0 ;  /* 0x000000073900780c */ /* 0x000fda0000704470 */
[----:B------:R0:W3:Y:S01]  /*1a80*/  @!P0 LDG.E.CONSTANT R22, desc[UR8][R16.64+0x1c] ;  /* 0x00001c0810168981 */ /* 0x0000e2000c1e9900 */
[----:B------:R-:W-:Y:S02]  /*1a90*/  LOP3.LUT P0, RZ, R29, R55, RZ, 0xfc, !PT ;  /* 0x000000371dff7212 */ /* 0x000fe4000780fcff */
[----:B------:R-:W-:Y:S02]  /*1aa0*/  IADD3 R21, PT, PT, R55, R29, RZ ;  /* 0x0000001d37157210 */ /* 0x000fe40007ffe0ff */
[----:B------:R-:W-:Y:S02]  /*1ab0*/  ISETP.EQ.OR P0, PT, R54, RZ, !P0 ;  /* 0x000000ff3600720c */ /* 0x000fe40004702670 */
[----:B------:R-:W-:Y:S02]  /*1ac0*/  ISETP.EQ.OR P1, PT, R51, RZ, !P1 ;  /* 0x000000ff3300720c */ /* 0x000fe40004f22670 */
[----:B------:R-:W-:Y:S01]  /*1ad0*/  ISETP.GT.U32.OR P0, PT, R21, 0x7, P0 ;  /* 0x000000071500780c */ /* 0x000fe20000704470 */
[----:B------:R-:W-:-:S03]  /*1ae0*/  IMAD.IADD R21, R52, 0x1, R29 ;  /* 0x0000000134157824 */ /* 0x000fc600078e021d */
[----:B------:R-:W-:Y:S02]  /*1af0*/  ISETP.GT.U32.OR P0, PT, R53, 0x7, P0 ;  /* 0x000000073500780c */ /* 0x000fe40000704470 */
[----:B------:R-:W-:-:S04]  /*1b00*/  ISETP.GT.U32.OR P1, PT, R21, 0x7, P1 ;  /* 0x000000071500780c */ /* 0x000fc80000f24470 */
[----:B------:R-:W-:-:S07]  /*1b10*/  ISETP.GT.U32.OR P1, PT, R50, 0x7, P1 ;  /* 0x000000073200780c */ /* 0x000fce0000f24470 */
[----:B0-----:R-:W-:-:S04]  /*1b20*/  @!P0 IMAD.IADD R17, R24, 0x1, R13 ;  /* 0x0000000118118824 */ /* 0x001fc800078e020d */
[----:B------:R-:W-:-:S05]  /*1b30*/  @!P0 IMAD.WIDE R16, R17, 0x4, R18 ;  /* 0x0000000411108825 */ /* 0x000fca00078e0212 */
[----:B------:R0:W4:Y:S01]  /*1b40*/  @!P0 LDG.E.CONSTANT R23, desc[UR8][R16.64] ;  /* 0x0000000810178981 */ /* 0x000122000c1e9900 */
[----:B------:R-:W-:Y:S01]  /*1b50*/  @!P1 IMAD.IADD R59, R15, 0x1, R13 ;  /* 0x000000010f3b9824 */ /* 0x000fe200078e020d */
[----:B------:R-:W-:Y:S01]  /*1b60*/  LOP3.LUT P0, RZ, R29, R48, RZ, 0xfc, !PT ;  /* 0x000000301dff7212 */ /* 0x000fe2000780fcff */
[----:B------:R-:W-:-:S03]  /*1b70*/  IMAD.MOV.U32 R21, RZ, RZ, RZ ;  /* 0x000000ffff157224 */ /* 0x000fc600078e00ff */
[----:B------:R-:W-:Y:S01]  /*1b80*/  ISETP.EQ.OR P0, PT, R54, RZ, !P0 ;  /* 0x000000ff3600720c */ /* 0x000fe20004702670 */
[----:B0-----:R-:W-:-:S04]  /*1b90*/  @!P1 IMAD.WIDE R16, R59, 0x4, R18 ;  /* 0x000000043b109825 */ /* 0x001fc800078e0212 */
[----:B------:R-:W-:Y:S01]  /*1ba0*/  IMAD.IADD R59, R48, 0x1, R29 ;  /* 0x00000001303b7824 */ /* 0x000fe200078e021d */
[----:B------:R0:W5:Y:S04]  /*1bb0*/  @!P1 LDG.E.CONSTANT R21, desc[UR8][R16.64] ;  /* 0x0000000810159981 */ /* 0x000168000c1e9900 */
[----:B------:R-:W-:-:S04]  /*1bc0*/  ISETP.GT.U32.OR P0, PT, R59, 0x7, P0 ;  /* 0x000000073b00780c */ /* 0x000fc80000704470 */
[----:B------:R-:W-:-:S13]  /*1bd0*/  ISETP.GT.U32.OR P0, PT, R53, 0x7, P0 ;  /* 0x000000073500780c */ /* 0x000fda0000704470 */
[----:B------:R-:W-:-:S04]  /*1be0*/  @!P0 IMAD.IADD R59, R11, 0x1, R13 ;  /* 0x000000010b3b8824 */ /* 0x000fc800078e020d */
[----:B0-----:R-:W-:-:S04]  /*1bf0*/  @!P0 IMAD.WIDE R16, R59, 0x4, R18 ;  /* 0x000000043b108825 */ /* 0x001fc800078e0212 */
[----:B------:R-:W-:Y:S01]  /*1c00*/  IMAD.IADD R59, R47, 0x1, R29 ;  /* 0x000000012f3b7824 */ /* 0x000fe200078e021d */
[----:B------:R-:W-:Y:S01]  /*1c10*/  IADD3 R60, P1, PT, R13, R7, RZ ;  /* 0x000000070d3c7210 */ /* 0x000fe20007f3e0ff */
[----:B--2---:R0:W-:Y:S02]  /*1c20*/  STS [R56], R20 ;  /* 0x0000001438007388 */ /* 0x0041e40000000800 */
[----:B0-----:R-:W-:-:S06]  /*1c30*/  IMAD.MOV.U32 R20, RZ, RZ, RZ ;  /* 0x000000ffff147224 */ /* 0x001fcc00078e00ff */
[----:B------:R0:W2:Y:S01]  /*1c40*/  @!P0 LDG.E.CONSTANT R20, desc[UR8][R16.64] ;  /* 0x0000000810148981 */ /* 0x0000a2000c1e9900 */
[----:B------:R-:W-:-:S04]  /*1c50*/  LOP3.LUT P0, RZ, R29, R47, RZ, 0xfc, !PT ;  /* 0x0000002f1dff7212 */ /* 0x000fc8000780fcff */
[----:B------:R-:W-:-:S04]  /*1c60*/  ISETP.EQ.OR P0, PT, R51, RZ, !P0 ;  /* 0x000000ff3300720c */ /* 0x000fc80004702670 */
[----:B------:R-:W-:Y:S01]  /*1c70*/  ISETP.GT.U32.OR P0, PT, R59, 0x7, P0 ;  /* 0x000000073b00780c */ /* 0x000fe20000704470 */
[----:B---3--:R3:W-:Y:S03]  /*1c80*/  STS [R56+0xc], R22 ;  /* 0x00000c1638007388 */ /* 0x0087e60000000800 */
[----:B------:R-:W-:Y:S01]  /*1c90*/  ISETP.GT.U32.OR P0, PT, R50, 0x7, P0 ;  /* 0x000000073200780c */ /* 0x000fe20000704470 */
[----:B---3--:R-:W-:-:S12]  /*1ca0*/  IMAD.MOV.U32 R22, RZ, RZ, RZ ;  /* 0x000000ffff167224 */ /* 0x008fd800078e00ff */
[----:B------:R-:W-:-:S05]  /*1cb0*/  @!P0 IADD3 R59, PT, PT, R14, R13, RZ ;  /* 0x0000000d0e3b8210 */ /* 0x000fca0007ffe0ff */
[----:B0-----:R-:W-:-:S05]  /*1cc0*/  @!P0 IMAD.WIDE R16, R59, 0x4, R18 ;  /* 0x000000043b108825 */ /* 0x001fca00078e0212 */
[----:B------:R0:W3:Y:S01]  /*1cd0*/  @!P0 LDG.E.CONSTANT R22, desc[UR8][R16.64] ;  /* 0x0000000810168981 */ /* 0x0000e2000c1e9900 */
[----:B------:R-:W-:Y:S01]  /*1ce0*/  LOP3.LUT P0, RZ, R29, R45, RZ, 0xfc, !PT ;  /* 0x0000002d1dff7212 */ /* 0x000fe2000780fcff */
[----:B------:R-:W-:-:S03]  /*1cf0*/  IMAD.IADD R59, R45, 0x1, R29 ;  /* 0x000000012d3b7824 */ /* 0x000fc600078e021d */
[----:B------:R-:W-:-:S04]  /*1d00*/  ISETP.EQ.OR P0, PT, R54, RZ, !P0 ;  /* 0x000000ff3600720c */ /* 0x000fc80004702670 */
[----:B------:R-:W-:Y:S01]  /*1d10*/  ISETP.GT.U32.OR P0, PT, R59, 0x7, P0 ;  /* 0x000000073b00780c */ /* 0x000fe20000704470 */
[----:B------:R-:W-:Y:S01]  /*1d20*/  IMAD.MOV.U32 R59, RZ, RZ, RZ ;  /* 0x000000ffff3b7224 */ /* 0x000fe200078e00ff */
[----:B----4-:R4:W-:Y:S02]  /*1d30*/  STS [R56+0x4], R23 ;  /* 0x0000041738007388 */ /* 0x0109e40000000800 */
[----:B------:R-:W-:-:S13]  /*1d40*/  ISETP.GT.U32.OR P0, PT, R53, 0x7, P0 ;  /* 0x000000073500780c */ /* 0x000fda0000704470 */
[----:B------:R-:W-:-:S04]  /*1d50*/  @!P0 IMAD.IADD R61, R8, 0x1, R13 ;  /* 0x00000001083d8824 */ /* 0x000fc800078e020d */
[----:B0-----:R-:W-:-:S05]  /*1d60*/  @!P0 IMAD.WIDE.U32 R16, R61, 0x4, R18 ;  /* 0x000000043d108825 */ /* 0x001fca00078e0012 */
[----:B------:R1:W3:Y:S01]  /*1d70*/  @!P0 LDG.E.CONSTANT R59, desc[UR8][R16.64] ;  /* 0x00000008103b8981 */ /* 0x0002e2000c1e9900 */
[----:B------:R-:W-:Y:S01]  /*1d80*/  LOP3.LUT P0, RZ, R29, R46, RZ, 0xfc, !PT ;  /* 0x0000002e1dff7212 */ /* 0x000fe2000780fcff */
[----:B----4-:R-:W-:Y:S02]  /*1d90*/  IMAD.IADD R23, R46, 0x1, R29 ;  /* 0x000000012e177824 */ /* 0x010fe400078e021d */
[----:B------:R-:W-:Y:S01]  /*1da0*/  IMAD.X R61, RZ, RZ, R12, P1 ;  /* 0x000000ffff3d7224 */ /* 0x000fe200008e060c */
[----:B------:R-:W-:Y:S01]  /*1db0*/  ISETP.EQ.OR P0, PT, R58, RZ, !P0 ;  /* 0x000000ff3a00720c */ /* 0x000fe20004702670 */
[----:B-----5:R0:W-:Y:S03]  /*1dc0*/  STS [R56+0x8], R21 ;  /* 0x0000081538007388 */ /* 0x0201e60000000800 */
[----:B------:R-:W-:Y:S01]  /*1dd0*/  ISETP.GT.U32.OR P0, PT, R23, 0x7, P0 ;  /* 0x000000071700780c */ /* 0x000fe20000704470 */
[----:B------:R-:W-:Y:S01]  /*1de0*/  IMAD.MOV.U32 R23, RZ, RZ, RZ ;  /* 0x000000ffff177224 */ /* 0x000fe200078e00ff */
[----:B-1----:R-:W-:-:S02]  /*1df0*/  LEA R16, P1, R60, UR6, 0x2 ;  /* 0x000000063c107c11 */ /* 0x002fc4000f8210ff */
[----:B------:R-:W-:Y:S02]  /*1e00*/  ISETP.GT.U32.OR P0, PT, R57, 0x7, P0 ;  /* 0x000000073900780c */ /* 0x000fe40000704470 */
[----:B------:R-:W-:-:S11]  /*1e10*/  LEA.HI.X R17, R60, UR7, R61, 0x2, P1 ;  /* 0x000000073c117c11 */ /* 0x000fd600088f143d */
[----:B------:R-:W4:Y:S01]  /*1e20*/  @!P0 LDG.E.CONSTANT R23, desc[UR8][R16.64+0x18] ;  /* 0x0000180810178981 */ /* 0x000f22000c1e9900 */
[----:B------:R-:W-:Y:S01]  /*1e30*/  ISETP.GT.U32.AND P0, PT, R28, 0x1e, PT ;  /* 0x0000001e1c00780c */ /* 0x000fe20003f04070 */
[----:B------:R-:W-:Y:S02]  /*1e40*/  BSSY.RECONVERGENT B0, `(.L_x_0) ;  /* 0x0000050000007945 */ /* 0x000fe40003800200 */
[----:B--2---:R0:W-:Y:S04]  /*1e50*/  STS [R56+0x10], R20 ;  /* 0x0000101438007388 */ /* 0x0041e80000000800 */
[----:B---3--:R0:W-:Y:S04]  /*1e60*/  STS [R56+0x14], R22 ;  /* 0x0000141638007388 */ /* 0x0081e80000000800 */
[----:B------:R0:W-:Y:S04]  /*1e70*/  STS [R56+0x1c], R59 ;  /* 0x00001c3b38007388 */ /* 0x0001e80000000800 */
[----:B----4-:R0:W-:Y:S01]  /*1e80*/  STS [R56+0x18], R23 ;  /* 0x0000181738007388 */ /* 0x0101e20000000800 */
[----:B------:R-:W-:Y:S05]  /*1e90*/  @P0 BRA `(.L_x_1) ;  /* 0x0000000400280947 */ /* 0x000fea0003800000 */
[----:B------:R-:W-:Y:S01]  /*1ea0*/  LOP3.LUT P0, RZ, R29, R44, RZ, 0xfc, !PT ;  /* 0x0000002c1dff7212 */ /* 0x000fe2000780fcff */
[----:B0-----:R-:W-:Y:S02]  /*1eb0*/  IMAD.IADD R20, R44, 0x1, R29 ;  /* 0x000000012c147824 */ /* 0x001fe400078e021d */
[----:B------:R-:W-:Y:S01]  /*1ec0*/  IMAD.MOV.U32 R23, RZ, RZ, RZ ;  /* 0x000000ffff177224 */ /* 0x000fe200078e00ff */
[----:B------:R-:W-:-:S04]  /*1ed0*/  ISETP.EQ.OR P0, PT, R51, RZ, !P0 ;  /* 0x000000ff3300720c */ /* 0x000fc80004702670 */
[----:B------:R-:W-:-:S04]  /*1ee0*/  ISETP.GT.U32.OR P0, PT, R20, 0x7, P0 ;  /* 0x000000071400780c */ /* 0x000fc80000704470 */
[----:B------:R-:W-:-:S13]  /*1ef0*/  ISETP.GT.U32.OR P0, PT, R50, 0x7, P0 ;  /* 0x000000073200780c */ /* 0x000fda0000704470 */
[----:B------:R-:W-:-:S05]  /*1f00*/  @!P0 IADD3 R21, PT, PT, R4, R13, RZ ;  /* 0x0000000d04158210 */ /* 0x000fca0007ffe0ff */
[----:B------:R-:W-:-:S05]  /*1f10*/  @!P0 IMAD.WIDE.U32 R20, R21, 0x4, R18 ;  /* 0x0000000415148825 */ /* 0x000fca00078e0012 */
[----:B------:R0:W2:Y:S01]  /*1f20*/  @!P0 LDG.E.CONSTANT R23, desc[UR8][R20.64] ;  /* 0x0000000814178981 */ /* 0x0000a2000c1e9900 */
[----:B------:R-:W-:Y:S01]  /*1f30*/  LOP3.LUT P0, RZ, R29, R43, RZ, 0xfc, !PT ;  /* 0x0000002b1dff7212 */ /* 0x000fe2000780fcff */
[----:B------:R-:W-:Y:S02]  /*1f40*/  IMAD.IADD R22, R43, 0x1, R29 ;  /* 0x000000012b167824 */ /* 0x000fe400078e021d */
[----:B------:R-:W-:Y:S01]  /*1f50*/  IMAD.MOV.U32 R61, RZ, RZ, RZ ;  /* 0x000000ffff3d7224 */ /* 0x000fe200078e00ff */
[----:B------:R-:W-:-:S04]  /*1f60*/  ISETP.EQ.OR P0, PT, R58, RZ, !P0 ;  /* 0x000000ff3a00720c */ /* 0x000fc80004702670 */
[----:B------:R-:W-:-:S04]  /*1f70*/  ISETP.GT.U32.OR P0, PT, R22, 0x7, P0 ;  /* 0x000000071600780c */ /* 0x000fc80000704470 */
[----:B------:R-:W-:Y:S01]  /*1f80*/  ISETP.GT.U32.OR P0, PT, R57, 0x7, P0 ;  /* 0x000000073900780c */ /* 0x000fe20000704470 */
[----:B------:R-:W-:-:S12]  /*1f90*/  IMAD.IADD R22, R42, 0x1, R29 ;  /* 0x000000012a167824 */ /* 0x000fd800078e021d */
[----:B------:R-:W3:Y:S01]  /*1fa0*/  @!P0 LDG.E.CONSTANT R61, desc[UR8][R16.64+0x34] ;  /* 0x00003408103d8981 */ /* 0x000ee2000c1e9900 */
[----:B------:R-:W-:Y:S01]  /*1fb0*/  LOP3.LUT P0, RZ, R29, R42, RZ, 0xfc, !PT ;  /* 0x0000002a1dff7212 */ /* 0x000fe2000780fcff */
[----:B------:R-:W-:-:S03]  /*1fc0*/  IMAD.MOV.U32 R59, RZ, RZ, RZ ;  /* 0x000000ffff3b7224 */ /* 0x000fc600078e00ff */
[----:B------:R-:W-:-:S04]  /*1fd0*/  ISETP.EQ.OR P0, PT, R54, RZ, !P0 ;  /* 0x000000ff3600720c */ /* 0x000fc80004702670 */
[----:B------:R-:W-:-:S04]  /*1fe0*/  ISETP.GT.U32.OR P0, PT, R22, 0x7, P0 ;  /* 0x000000071600780c */ /* 0x000fc80000704470 */
[----:B------:R-:W-:-:S13]  /*1ff0*/  ISETP.GT.U32.OR P0, PT, R53, 0x7, P0 ;  /* 0x000000073500780c */ /* 0x000fda0000704470 */
[----:B0-----:R-:W-:-:S04]  /*2000*/  @!P0 IMAD.IADD R21, R9, 0x1, R13 ;  /* 0x0000000109158824 */ /* 0x001fc800078e020d */
[----:B------:R-:W-:-:S05]  /*2010*/  @!P0 IMAD.WIDE.U32 R20, R21, 0x4, R18 ;  /* 0x0000000415148825 */ /* 0x000fca00078e0012 */
[----:B------:R0:W4:Y:S01]  /*2020*/  @!P0 LDG.E.CONSTANT R59, desc[UR8][R20.64] ;  /* 0x00000008143b8981 */ /* 0x000122000c1e9900 */
[----:B------:R-:W-:Y:S01]  /*2030*/  LOP3.LUT P0, RZ, R29, R41, RZ, 0xfc, !PT ;  /* 0x000000291dff7212 */ /* 0x000fe2000780fcff */
[----:B------:R-:W-:-:S03]  /*2040*/  IMAD.IADD R22, R41, 0x1, R29 ;  /* 0x0000000129167824 */ /* 0x000fc600078e021d */
[----:B------:R-:W-:-:S04]  /*2050*/  ISETP.EQ.OR P0, PT, R51, RZ, !P0 ;  /* 0x000000ff3300720c */ /* 0x000fc80004702670 */
[----:B------:R-:W-:-:S04]  /*2060*/  ISETP.GT.U32.OR P0, PT, R22, 0x7, P0 ;  /* 0x000000071600780c */ /* 0x000fc80000704470 */
[----:B------:R-:W-:-:S13]  /*2070*/  ISETP.GT.U32.OR P0, PT, R50, 0x7, P0 ;  /* 0x000000073200780c */ /* 0x000fda0000704470 */
[----:B------:R-:W-:-:S04]  /*2080*/  @!P0 IMAD.IADD R22, R5, 0x1, R13 ;  /* 0x0000000105168824 */ /* 0x000fc800078e020d */
[----:B0-----:R-:W-:-:S04]  /*2090*/  @!P0 IMAD.WIDE.U32 R20, R22, 0x4, R18 ;  /* 0x0000000416148825 */ /* 0x001fc800078e0012 */
[----:B------:R-:W-:Y:S01]  /*20a0*/  IMAD.IADD R22, R39, 0x1, R29 ;  /* 0x0000000127167824 */ /* 0x000fe200078e021d */
[----:B--2---:R0:W-:Y:S02]  /*20b0*/  STS [R56+0x20], R23 ;  /* 0x0000201738007388 */ /* 0x0041e40000000800 */
[----:B0-----:R-:W-:-:S06]  /*20c0*/  HFMA2 R23, -RZ, RZ, 0, 0 ;  /* 0x00000000ff177431 */ /* 0x001fcc00000001ff */
[----:B------:R0:W2:Y:S01]  /*20d0*/  @!P0 LDG.E.CONSTANT R23, desc[UR8][R20.64] ;  /* 0x0000000814178981 */ /* 0x0000a2000c1e9900 */
[----:B------:R-:W-:-:S04]  /*20e0*/  LOP3.LUT P0, RZ, R29, R39, RZ, 0xfc, !PT ;  /* 0x000000271dff7212 */ /* 0x000fc8000780fcff */
[----:B------:R-:W-:-:S04]  /*20f0*/  ISETP.EQ.OR P0, PT, R54, RZ, !P0 ;  /* 0x000000ff3600720c */ /* 0x000fc80004702670 */
[----:B------:R-:W-:-:S04]  /*2100*/  ISETP.GT.U32.OR P0, PT, R22, 0x7, P0 ;  /* 0x000000071600780c */ /* 0x000fc80000704470 */
[----:B------:R-:W-:Y:S01]  /*2110*/  ISETP.GT.U32.OR P1, PT, R53, 0x7, P0 ;  /* 0x000000073500780c */ /* 0x000fe20000724470 */
[----:B---3--:R1:W-:Y:S01]  /*2120*/  STS [R56+0x24], R61 ;  /* 0x0000243d38007388 */ /* 0x0083e20000000800 */
[----:B------:R-:W-:Y:S01]  /*2130*/  LOP3.LUT P0, RZ, R29, R40, RZ, 0xfc, !PT ;  /* 0x000000281dff7212 */ /* 0x000fe2000780fcff */
[----:B------:R-:W-:-:S10]  /*2140*/  IMAD.IADD R22, R40, 0x1, R29 ;  /* 0x0000000128167824 */ /* 0x000fd400078e021d */
[----:B0-----:R-:W-:Y:S02]  /*2150*/  @!P1 IMAD.IADD R21, R10, 0x1, R13 ;  /* 0x000000010a159824 */ /* 0x001fe400078e020d */
[----:B-1----:R-:W-:Y:S02]  /*2160*/  IMAD.MOV.U32 R61, RZ, RZ, RZ ;  /* 0x000000ffff3d7224 */ /* 0x002fe400078e00ff */
[----:B------:R-:W-:Y:S01]  /*2170*/  @!P1 IMAD.WIDE.U32 R20, R21, 0x4, R18 ;  /* 0x0000000415149825 */ /* 0x000fe200078e0012 */
[----:B------:R-:W-:-:S04]  /*2180*/  ISETP.EQ.OR P0, PT, R58, RZ, !P0 ;  /* 0x000000ff3a00720c */ /* 0x000fc80004702670 */
[----:B------:R0:W3:Y:S01]  /*2190*/  @!P1 LDG.E.CONSTANT R61, desc[UR8][R20.64] ;  /* 0x00000008143d9981 */ /* 0x0000e2000c1e9900 */
[----:B------:R-:W-:Y:S02]  /*21a0*/  LOP3.LUT P1, RZ, R29, R38, RZ, 0xfc, !PT ;  /* 0x000000261dff7212 */ /* 0x000fe4000782fcff */
[----:B------:R-:W-:Y:S01]  /*21b0*/  ISETP.GT.U32.OR P0, PT, R22, 0x7, P0 ;  /* 0x000000071600780c */ /* 0x000fe20000704470 */
[----:B------:R-:W-:Y:S01]  /*21c0*/  IMAD.IADD R22, R38, 0x1, R29 ;  /* 0x0000000126167824 */ /* 0x000fe200078e021d */
[----:B------:R-:W-:-:S04]  /*21d0*/  ISETP.EQ.OR P1, PT, R51, RZ, !P1 ;  /* 0x000000ff3300720c */ /* 0x000fc80004f22670 */
[----:B------:R-:W-:-:S04]  /*21e0*/  ISETP.GT.U32.OR P1, PT, R22, 0x7, P1 ;  /* 0x000000071600780c */ /* 0x000fc80000f24470 */
[----:B------:R-:W-:Y:S01]  /*21f0*/  ISETP.GT.U32.OR P1, PT, R50, 0x7, P1 ;  /* 0x000000073200780c */ /* 0x000fe20000f24470 */
[----:B----4-:R1:W-:-:S12]  /*2200*/  STS [R56+0x28], R59 ;  /* 0x0000283b38007388 */ /* 0x0103d80000000800 */
[----:B------:R-:W-:Y:S02]  /*2210*/  @!P1 IMAD.IADD R13, R6, 0x1, R13 ;  /* 0x00000001060d9824 */ /* 0x000fe400078e020d */
[----:B-1----:R-:W-:Y:S02]  /*2220*/  IMAD.MOV.U32 R59, RZ, RZ, RZ ;  /* 0x000000ffff3b7224 */ /* 0x002fe400078e00ff */
[----:B------:R-:W-:-:S05]  /*2230*/  @!P1 IMAD.WIDE.U32 R18, R13, 0x4, R18 ;  /* 0x000000040d129825 */ /* 0x000fca00078e0012 */
[----:B------:R-:W4:Y:S01]  /*2240*/  @!P1 LDG.E.CONSTANT R59, desc[UR8][R18.64] ;  /* 0x00000008123b9981 */ /* 0x000f22000c1e9900 */
[----:B------:R-:W-:Y:S01]  /*2250*/  LOP3.LUT P1, RZ, R29, R37, RZ, 0xfc, !PT ;  /* 0x000000251dff7212 */ /* 0x000fe2000782fcff */
[----:B------:R-:W-:-:S03]  /*2260*/  IMAD.IADD R13, R37, 0x1, R29 ;  /* 0x00000001250d7824 */ /* 0x000fc600078e021d */
[----:B------:R-:W-:-:S04]  /*2270*/  ISETP.EQ.OR P1, PT, R58, RZ, !P1 ;  /* 0x000000ff3a00720c */ /* 0x000fc80004f22670 */
[----:B------:R-:W-:Y:S02]  /*2280*/  ISETP.GT.U32.OR P1, PT, R13, 0x7, P1 ;  /* 0x000000070d00780c */ /* 0x000fe40000f24470 */
[C---:B------:R-:W-:Y:S02]  /*2290*/  ISETP.GT.U32.OR P0, PT, R57.reuse, 0x7, P0 ;  /* 0x000000073900780c */ /* 0x040fe40000704470 */
[----:B------:R-:W-:Y:S01]  /*22a0*/  ISETP.GT.U32.OR P1, PT, R57, 0x7, P1 ;  /* 0x000000073900780c */ /* 0x000fe20000f24470 */
[----:B0-----:R-:W-:Y:S01]  /*22b0*/  IMAD.MOV.U32 R21, RZ, RZ, RZ ;  /* 0x000000ffff157224 */ /* 0x001fe200078e00ff */
[----:B------:R-:W-:-:S09]  /*22c0*/  MOV R13, RZ ;  /* 0x000000ff000d7202 */ /* 0x000fd20000000f00 */
[----:B------:R-:W5:Y:S04]  /*22d0*/  @!P0 LDG.E.CONSTANT R13, desc[UR8][R16.64+0x50] ;  /* 0x00005008100d8981 */ /* 0x000f68000c1e9900 */
[----:B------:R-:W5:Y:S04]  /*22e0*/  @!P1 LDG.E.CONSTANT R21, desc[UR8][R16.64+0x6c] ;  /* 0x00006c0810159981 */ /* 0x000f68000c1e9900 */
[----:B--2---:R1:W-:Y:S04]  /*22f0*/  STS [R56+0x2c], R23 ;  /* 0x00002c1738007388 */ /* 0x0043e80000000800 */
[----:B---3--:R1:W-:Y:S04]  /*2300*/  STS [R56+0x34], R61 ;  /* 0x0000343d38007388 */ /* 0x0083e80000000800 */
[----:B----4-:R1:W-:Y:S04]  /*2310*/  STS [R56+0x38], R59 ;  /* 0x0000383b38007388 */ /* 0x0103e80000000800 */
[----:B-----5:R1:W-:Y:S04]  /*2320*/  STS [R56+0x30], R13 ;  /* 0x0000300d38007388 */ /* 0x0203e80000000800 */
[----:B------:R1:W-:Y:S02]  /*2330*/  STS [R56+0x3c], R21 ;  /* 0x00003c1538007388 */ /* 0x0003e40000000800 */
.L_x_1:
[----:B------:R-:W-:Y:S05]  /*2340*/  BSYNC.RECONVERGENT B0 ;  /* 0x0000000000007941 */ /* 0x000fea0003800200 */
.L_x_0:
[----:B-1----:R-:W1:Y:S01]  /*2350*/  LDC.64 R60, c[0x0][0x388] ;  /* 0x0000e200ff3c7b82 */ /* 0x002e620000000a00 */
[----:B------:R-:W-:-:S04]  /*2360*/  IMAD R13, R3, 0x48, R29 ;  /* 0x00000048030d7824 */ /* 0x000fc800078e021d */
[----:B------:R-:W-:-:S04]  /*2370*/  IMAD R13, R13, 0x3, RZ ;  /* 0x000000030d0d7824 */ /* 0x000fc800078e02ff */
[----:B-1----:R-:W-:-:S05]  /*2380*/  IMAD.WIDE.U32 R60, R13, 0x4, R60 ;  /* 0x000000040d3c7825 */ /* 0x002fca00078e003c */
[----:B------:R-:W2:Y:S04]  /*2390*/  LDG.E.CONSTANT R16, desc[UR8][R60.64] ;  /* 0x000000083c107981 */ /* 0x000ea8000c1e9900 */
[----:B------:R-:W2:Y:S04]  /*23a0*/  LDG.E.CONSTANT R17, desc[UR8][R60.64+0x4] ;  /* 0x000004083c117981 */ /* 0x000ea8000c1e9900 */
[----:B------:R-:W2:Y:S04]  /*23b0*/  LDG.E.CONSTANT R18, desc[UR8][R60.64+0x8] ;  /* 0x000008083c127981 */ /* 0x000ea8000c1e9900 */
[----:B------:R-:W2:Y:S01]  /*23c0*/  LDG.E.CONSTANT R19, desc[UR8][R60.64+0x24] ;  /* 0x000024083c137981 */ /* 0x000ea2000c1e9900 */
[----:B------:R-:W-:Y:S01]  /*23d0*/  MOV R13, 0x400 ;  /* 0x00000400000d7802 */ /* 0x000fe20000000f00 */
[----:B0-----:R-:W0:Y:S04]  /*23e0*/  S2R R20, SR_CgaCtaId ;  /* 0x0000000000147919 */ /* 0x001e280000008800 */
[----:B------:R-:W-:Y:S01]  /*23f0*/  VIADD R13, R13, 0x7e0 ;  /* 0x000007e00d0d7836 */ /* 0x000fe20000000000 */
[----:B------:R-:W3:Y:S04]  /*2400*/  LDG.E.CONSTANT R21, desc[UR8][R60.64+0x6c] ;  /* 0x00006c083c157981 */ /* 0x000ee8000c1e9900 */
[----:B------:R-:W3:Y:S04]  /*2410*/  LDG.E.CONSTANT R22, desc[UR8][R60.64+0x70] ;  /* 0x000070083c167981 */ /* 0x000ee8000c1e9900 */
[----:B------:R-:W3:Y:S01]  /*2420*/  LDG.E.CONSTANT R23, desc[UR8][R60.64+0x74] ;  /* 0x000074083c177981 */ /* 0x000ee2000c1e9900 */
[----:B0-----:R-:W-:-:S03]  /*2430*/  LEA R13, R20, R13, 0x18 ;  /* 0x0000000d140d7211 */ /* 0x001fc600078ec0ff */
[----:B------:R-:W3:Y:S02]  /*2440*/  LDG.E.CONSTANT R20, desc[UR8][R60.64+0x50] ;  /* 0x000050083c147981 */ /* 0x000ee4000c1e9900 */
[----:B------:R-:W-:-:S05]  /*2450*/  IMAD R13, R28, 0x120, R13 ;  /* 0x000001201c0d7824 */ /* 0x000fca00078e020d */
[----:B--2---:R0:W-:Y:S04]  /*2460*/  STS.128 [R13], R16 ;  /* 0x000000100d007388 */ /* 0x0041e80000000c00 */
[----:B0-----:R-:W2:Y:S04]  /*2470*/  LDG.E.CONSTANT R16, desc[UR8][R60.64+0x28] ;  /* 0x000028083c107981 */ /* 0x001ea8000c1e9900 */
[----:B------:R-:W2:Y:S04]  /*2480*/  LDG.E.CONSTANT R17, desc[UR8][R60.64+0x2c] ;  /* 0x00002c083c117981 */ /* 0x000ea8000c1e9900 */
[----:B------:R-:W2:Y:S04]  /*2490*/  LDG.E.CONSTANT R18, desc[UR8][R60.64+0x48] ;  /* 0x000048083c127981 */ /* 0x000ea8000c1e9900 */
[----:B------:R-:W2:Y:S04]  /*24a0*/  LDG.E.CONSTANT R19, desc[UR8][R60.64+0x4c] ;  /* 0x00004c083c137981 */ /* 0x000ea8000c1e9900 */
[----:B--2---:R0:W-:Y:S04]  /*24b0*/  STS.128 [R13+0x10], R16 ;  /* 0x000010100d007388 */ /* 0x0041e80000000c00 */
        /* <DEDUP_REMOVED lines=24> */
[----:B---3--:R0:W-:Y:S04]  /*2640*/  STS.128 [R13+0x20], R20 ;  /* 0x000020140d007388 */ /* 0x0081e80000000c00 */
[----:B0-----:R-:W3:Y:S04]  /*2650*/  LDG.E.CONSTANT R20, desc[UR8][R60.64+0xe0] ;  /* 0x0000e0083c147981 */ /* 0x001ee8000c1e9900 */
[----:B------:R-:W3:Y:S04]  /*2660*/  LDG.E.CONSTANT R21, desc[UR8][R60.64+0xfc] ;  /* 0x0000fc083c157981 */ /* 0x000ee8000c1e9900 */
[----:B------:R-:W3:Y:S04]  /*2670*/  LDG.E.CONSTANT R22, desc[UR8][R60.64+0x100] ;  /* 0x000100083c167981 */ /* 0x000ee8000c1e9900 */
[----:B------:R-:W3:Y:S04]  /*2680*/  LDG.E.CONSTANT R23, desc[UR8][R60.64+0x104] ;  /* 0x000104083c177981 */ /* 0x000ee8000c1e9900 */
        /* <DEDUP_REMOVED lines=44> */
[----:B------:R-:W2:Y:S01]  /*2950*/  LDG.E.CONSTANT R19, desc[UR8][R60.64+0x31c] ;  /* 0x00031c083c137981 */ /* 0x000ea2000c1e9900 */
[----:B------:R-:W0:Y:S03]  /*2960*/  S2UR UR6, SR_CgaCtaId ;  /* 0x00000000000679c3 */ /* 0x000e260000008800 */
[----:B---3--:R-:W-:Y:S01]  /*2970*/  STS.128 [R13+0x110], R20 ;  /* 0x000110140d007388 */ /* 0x008fe20000000c00 */
[----:B------:R-:W-:Y:S01]  /*2980*/  IMAD.MOV.U32 R59, RZ, RZ, 0x54 ;  /* 0x00000054ff3b7424 */ /* 0x000fe200078e00ff */
[----:B------:R-:W-:-:S02]  /*2990*/  UMOV UR5, 0x400 ;  /* 0x0000040000057882 */ /* 0x000fc40000000000 */
[----:B0-----:R-:W-:Y:S01]  /*29a0*/  ULEA UR5, UR6, UR5, 0x18 ;  /* 0x0000000506057291 */ /* 0x001fe2000f8ec0ff */
[----:B--2---:R0:W-:Y:S02]  /*29b0*/  STS.128 [R13+0x100], R16 ;  /* 0x000100100d007388 */ /* 0x0041e40000000c00 */
[----:B0-----:R-:W-:Y:S01]  /*29c0*/  VIADD R16, R13, 0xc ;  /* 0x0000000c0d107836 */ /* 0x001fe20000000000 */
[----:B------:R-:W-:Y:S08]  /*29d0*/  BAR.SYNC.DEFER_BLOCKING 0x0 ;  /* 0x0000000000007b1d */ /* 0x000ff00000010000 */
.L_x_2:
[----:B------:R-:W-:Y:S04]  /*29e0*/  LDS R17, [R59+UR5+-0x54] ;  /* 0xffffac053b117984 */ /* 0x000fe80008000800 */
[----:B------:R-:W0:Y:S04]  /*29f0*/  LDS R13, [R16+-0xc] ;  /* 0xfffff400100d7984 */ /* 0x000e280000000800 */
[----:B------:R-:W1:Y:S04]  /*2a00*/  LDS R19, [R59+UR5+-0x3c] ;  /* 0xffffc4053b137984 */ /* 0x000e680008000800 */
[----:B------:R-:W2:Y:S04]  /*2a10*/  LDS R22, [R59+UR5+-0x30] ;  /* 0xffffd0053b167984 */ /* 0x000ea80008000800 */
[----:B------:R-:W3:Y:S04]  /*2a20*/  LDS R21, [R59+UR5+-0x24] ;  /* 0xffffdc053b157984 */ /* 0x000ee80008000800 */
[----:B------:R-:W4:Y:S04]  /*2a30*/  LDS R18, [R59+UR5+-0x48] ;  /* 0xffffb8053b127984 */ /* 0x000f280008000800 */
[----:B------:R-:W5:Y:S04]  /*2a40*/  LDS R20, [R59+UR5+-0x18] ;  /* 0xffffe8053b147984 */ /* 0x000f680008000800 */
[----:B------:R-:W5:Y:S04]  /*2a50*/  LDS R23, [R59+UR5+-0xc] ;  /* 0xfffff4053b177984 */ /* 0x000f680008000800 */
[----:B------:R-:W-:Y:S01]  /*2a60*/  LDS R60, [R59+UR5+-0x38] ;  /* 0xffffc8053b3c7984 */ /* 0x000fe20008000800 */
[----:B0-----:R-:W-:-:S03]  /*2a70*/  FFMA R30, R17, R13, R30 ;  /* 0x0000000d111e7223 */ /* 0x001fc6000000001e */
[----:B------:R-:W-:Y:S01]  /*2a80*/  LDS R17, [R59+UR5] ;  /* 0x000000053b117984 */ /* 0x000fe20008000800 */
[----:B-1----:R-:W-:-:S03]  /*2a90*/  FFMA R32, R19, R13, R32 ;  /* 0x0000000d13207223 */ /* 0x002fc60000000020 */
[----:B------:R-:W0:Y:S01]  /*2aa0*/  LDS R19, [R16] ;  /* 0x0000000010137984 */ /* 0x000e220000000800 */
[----:B--2---:R-:W-:-:S03]  /*2ab0*/  FFMA R22, R22, R13, R33 ;  /* 0x0000000d16167223 */ /* 0x004fc60000000021 */
[----:B------:R-:W1:Y:S01]  /*2ac0*/  LDS R33, [R59+UR5+0xc] ;  /* 0x00000c053b217984 */ /* 0x000e620008000800 */
[----:B---3--:R-:W-:-:S03]  /*2ad0*/  FFMA R34, R21, R13, R34 ;  /* 0x0000000d15227223 */ /* 0x008fc60000000022 */
[----:B------:R-:W2:Y:S01]  /*2ae0*/  LDS R21, [R59+UR5+0x18] ;  /* 0x000018053b157984 */ /* 0x000ea20008000800 */
[----:B----4-:R-:W-:-:S03]  /*2af0*/  FFMA R18, R18, R13, R31 ;  /* 0x0000000d12127223 */ /* 0x010fc6000000001f */
[----:B------:R-:W3:Y:S01]  /*2b00*/  LDS R31, [R59+UR5+0x30] ;  /* 0x000030053b1f7984 */ /* 0x000ee20008000800 */
[----:B-----5:R-:W-:-:S03]  /*2b10*/  FFMA R20, R20, R13, R35 ;  /* 0x0000000d14147223 */ /* 0x020fc60000000023 */
[----:B------:R-:W-:Y:S01]  /*2b20*/  LDS R35, [R59+UR5+0x48] ;  /* 0x000048053b237984 */ /* 0x000fe20008000800 */
[----:B------:R-:W-:-:S03]  /*2b30*/  FFMA R36, R23, R13, R36 ;  /* 0x0000000d17247223 */ /* 0x000fc60000000024 */
[----:B------:R-:W4:Y:S04]  /*2b40*/  LDS R23, [R59+UR5+0x24] ;  /* 0x000024053b177984 */ /* 0x000f280008000800 */
[----:B------:R-:W5:Y:S01]  /*2b50*/  LDS R13, [R59+UR5+0x3c] ;  /* 0x00003c053b0d7984 */ /* 0x000f620008000800 */
[----:B0-----:R-:W-:-:S03]  /*2b60*/  FFMA R17, R17, R19, R30 ;  /* 0x0000001311117223 */ /* 0x001fc6000000001e */
[----:B------:R-:W-:Y:S01]  /*2b70*/  LDS R30, [R59+UR5+-0x50] ;  /* 0xffffb0053b1e7984 */ /* 0x000fe20008000800 */
[----:B-1----:R-:W-:-:S03]  /*2b80*/  FFMA R33, R33, R19, R18 ;  /* 0x0000001321217223 */ /* 0x002fc60000000012 */
[----:B------:R-:W0:Y:S01]  /*2b90*/  LDS R18, [R16+-0x8] ;  /* 0xfffff80010127984 */ /* 0x000e220000000800 */
[----:B--2---:R-:W-:-:S03]  /*2ba0*/  FFMA R21, R21, R19, R32 ;  /* 0x0000001315157223 */ /* 0x004fc60000000020 */
[----:B------:R-:W1:Y:S01]  /*2bb0*/  LDS R32, [R59+UR5+-0x20] ;  /* 0xffffe0053b207984 */ /* 0x000e620008000800 */
[----:B---3--:R-:W-:-:S03]  /*2bc0*/  FFMA R31, R31, R19, R34 ;  /* 0x000000131f1f7223 */ /* 0x008fc60000000022 */
[----:B------:R-:W2:Y:S01]  /*2bd0*/  LDS R34, [R59+UR5+-0x2c] ;  /* 0xffffd4053b227984 */ /* 0x000ea20008000800 */
[----:B----4-:R-:W-:-:S03]  /*2be0*/  FFMA R23, R23, R19, R22 ;  /* 0x0000001317177223 */ /* 0x010fc60000000016 */
[----:B------:R-:W3:Y:S01]  /*2bf0*/  LDS R22, [R59+UR5+-0x8] ;  /* 0xfffff8053b167984 */ /* 0x000ee20008000800 */
[-C--:B-----5:R-:W-:Y:S01]  /*2c00*/  FFMA R13, R13, R19.reuse, R20 ;  /* 0x000000130d0d7223 */ /* 0x0a0fe20000000014 */
[----:B------:R-:W-:Y:S02]  /*2c10*/  FFMA R19, R35, R19, R36 ;  /* 0x0000001323137223 */ /* 0x000fe40000000024 */
[----:B------:R-:W4:Y:S04]  /*2c20*/  LDS R20, [R59+UR5+-0x14] ;  /* 0xffffec053b147984 */ /* 0x000f280008000800 */
[----:B------:R-:W5:Y:S01]  /*2c30*/  LDS R36, [R59+UR5+-0x44] ;  /* 0xffffbc053b247984 */ /* 0x000f620008000800 */
[-C--:B0-----:R-:W-:Y:S01]  /*2c40*/  FFMA R17, R30, R18.reuse, R17 ;  /* 0x000000121e117223 */ /* 0x081fe20000000011 */
[----:B------:R-:W-:-:S02]  /*2c50*/  FFMA R21, R60, R18, R21 ;  /* 0x000000123c157223 */ /* 0x000fc40000000015 */
[----:B------:R-:W-:Y:S01]  /*2c60*/  LDS R30, [R16+0x4] ;  /* 0x00000400101e7984 */ /* 0x000fe20000000800 */
[----:B-1----:R-:W-:-:S03]  /*2c70*/  FFMA R31, R32, R18, R31 ;  /* 0x00000012201f7223 */ /* 0x002fc6000000001f */
[----:B------:R-:W0:Y:S01]  /*2c80*/  LDS R32, [R59+UR5+0x1c] ;  /* 0x00001c053b207984 */ /* 0x000e220008000800 */
[----:B--2---:R-:W-:-:S03]  /*2c90*/  FFMA R23, R34, R18, R23 ;  /* 0x0000001222177223 */ /* 0x004fc60000000017 */
[----:B------:R-:W1:Y:S04]  /*2ca0*/  LDS R34, [R59+UR5+0x10] ;  /* 0x000010053b227984 */ /* 0x000e680008000800 */
[----:B------:R-:W-:Y:S01]  /*2cb0*/  LDS R60, [R59+UR5+-0x28] ;  /* 0xffffd8053b3c7984 */ /* 0x000fe20008000800 */
[----:B---3--:R-:W-:-:S03]  /*2cc0*/  FFMA R19, R22, R18, R19 ;  /* 0x0000001216137223 */ /* 0x008fc60000000013 */
[----:B------:R-:W-:Y:S01]  /*2cd0*/  LDS R22, [R16+-0x4] ;  /* 0xfffffc0010167984 */ /* 0x000fe20000000800 */
[----:B----4-:R-:W-:-:S03]  /*2ce0*/  FFMA R13, R20, R18, R13 ;  /* 0x00000012140d7223 */ /* 0x010fc6000000000d */
[----:B------:R-:W2:Y:S01]  /*2cf0*/  LDS R20, [R59+UR5+0x28] ;  /* 0x000028053b147984 */ /* 0x000ea20008000800 */
[----:B-----5:R-:W-:-:S03]  /*2d00*/  FFMA R33, R36, R18, R33 ;  /* 0x0000001224217223 */ /* 0x020fc60000000021 */
[----:B------:R-:W3:Y:S04]  /*2d10*/  LDS R36, [R59+UR5+0x4] ;  /* 0x000004053b247984 */ /* 0x000ee80008000800 */
[----:B------:R-:W4:Y:S01]  /*2d20*/  LDS R18, [R59+UR5+0x34] ;  /* 0x000034053b127984 */ /* 0x000f220008000800 */
[----:B0-----:R-:W-:-:S03]  /*2d30*/  FFMA R21, R32, R30, R21 ;  /* 0x0000001e20157223 */ /* 0x001fc60000000015 */
[----:B------:R-:W0:Y:S01]  /*2d40*/  LDS R32, [R59+UR5+-0x4c] ;  /* 0xffffb4053b207984 */ /* 0x000e220008000800 */
[----:B-1----:R-:W-:-:S03]  /*2d50*/  FFMA R33, R34, R30, R33 ;  /* 0x0000001e22217223 */ /* 0x002fc60000000021 */
[----:B------:R-:W1:Y:S01]  /*2d60*/  LDS R34, [R59+UR5+0x4c] ;  /* 0x00004c053b227984 */ /* 0x000e620008000800 */
[----:B--2---:R-:W-:-:S03]  /*2d70*/  FFMA R23, R20, R30, R23 ;  /* 0x0000001e14177223 */ /* 0x004fc60000000017 */
[----:B------:R-:W2:Y:S01]  /*2d80*/  LDS R20, [R59+UR5+-0x40] ;  /* 0xffffc0053b147984 */ /* 0x000ea20008000800 */
[----:B---3--:R-:W-:Y:S01]  /*2d90*/  FFMA R17, R36, R30, R17 ;  /* 0x0000001e24117223 */ /* 0x008fe20000000011 */
[----:B------:R-:W-:Y:S02]  /*2da0*/  FFMA R23, R60, R22, R23 ;  /* 0x000000163c177223 */ /* 0x000fe40000000017 */
[----:B------:R-:W3:Y:S01]  /*2db0*/  LDS R36, [R59+UR5+0x40] ;  /* 0x000040053b247984 */ /* 0x000ee20008000800 */
[----:B----4-:R-:W-:-:S03]  /*2dc0*/  FFMA R31, R18, R30, R31 ;  /* 0x0000001e121f7223 */ /* 0x010fc6000000001f */
[----:B------:R-:W4:Y:S04]  /*2dd0*/  LDS R18, [R59+UR5+-0x34] ;  /* 0xffffcc053b127984 */ /* 0x000f280008000800 */
[----:B------:R-:W-:Y:S01]  /*2de0*/  LDS R60, [R59+UR5+0x38] ;  /* 0x000038053b3c7984 */ /* 0x000fe20008000800 */
[----:B0-----:R-:W-:-:S03]  /*2df0*/  FFMA R17, R32, R22, R17 ;  /* 0x0000001620117223 */ /* 0x001fc60000000011 */
[----:B------:R-:W0:Y:S01]  /*2e00*/  LDS R32, [R59+UR5+-0x10] ;  /* 0xfffff0053b207984 */ /* 0x000e220008000800 */
[----:B-1----:R-:W-:-:S03]  /*2e10*/  FFMA R19, R34, R30, R19 ;  /* 0x0000001e22137223 */ /* 0x002fc60000000013 */
[----:B------:R-:W1:Y:S01]  /*2e20*/  LDS R34, [R59+UR5+-0x1c] ;  /* 0xffffe4053b227984 */ /* 0x000e620008000800 */
[----:B--2---:R-:W-:-:S03]  /*2e30*/  FFMA R33, R20, R22, R33 ;  /* 0x0000001614217223 */ /* 0x004fc60000000021 */
[----:B------:R-:W-:Y:S01]  /*2e40*/  LDS R20, [R59+UR5+0x2c] ;  /* 0x00002c053b147984 */ /* 0x000fe20008000800 */
[----:B---3--:R-:W-:-:S03]  /*2e50*/  FFMA R13, R36, R30, R13 ;  /* 0x0000001e240d7223 */ /* 0x008fc6000000000d */
[----:B------:R-:W2:Y:S01]  /*2e60*/  LDS R30, [R59+UR5+-0x4] ;  /* 0xfffffc053b1e7984 */ /* 0x000ea20008000800 */
[----:B----4-:R-:W-:-:S03]  /*2e70*/  FFMA R21, R18, R22, R21 ;  /* 0x0000001612157223 */ /* 0x010fc60000000015 */
[----:B------:R-:W-:Y:S04]  /*2e80*/  LDS R18, [R59+UR5+0x8] ;  /* 0x000008053b127984 */ /* 0x000fe80008000800 */
[----:B------:R3:W4:Y:S02]  /*2e90*/  LDS R36, [R16+0x8] ;  /* 0x0000080010247984 */ /* 0x0007240000000800 */
[----:B---3--:R-:W-:Y:S02]  /*2ea0*/  VIADD R16, R16, 0x18 ;  /* 0x0000001810107836 */ /* 0x008fe40000000000 */
[-C--:B0-----:R-:W-:Y:S02]  /*2eb0*/  FFMA R13, R32, R22.reuse, R13 ;  /* 0x00000016200d7223 */ /* 0x081fe4000000000d */
[----:B------:R-:W0:Y:S01]  /*2ec0*/  LDS R32, [R59+UR5+0x14] ;  /* 0x000014053b207984 */ /* 0x000e220008000800 */
[----:B-1----:R-:W-:-:S03]  /*2ed0*/  FFMA R35, R34, R22, R31 ;  /* 0x0000001622237223 */ /* 0x002fc6000000001f */
[----:B------:R-:W1:Y:S01]  /*2ee0*/  LDS R34, [R59+UR5+0x20] ;  /* 0x000020053b227984 */ /* 0x000e620008000800 */
[----:B--2---:R-:W-:-:S03]  /*2ef0*/  FFMA R19, R30, R22, R19 ;  /* 0x000000161e137223 */ /* 0x004fc60000000013 */
[----:B------:R-:W2:Y:S01]  /*2f00*/  LDS R22, [R59+UR5+0x44] ;  /* 0x000044053b167984 */ /* 0x000ea20008000800 */
[----:B----4-:R-:W-:-:S03]  /*2f10*/  FFMA R30, R18, R36, R17 ;  /* 0x00000024121e7223 */ /* 0x010fc60000000011 */
[----:B------:R3:W4:Y:S02]  /*2f20*/  LDS R18, [R59+UR5+0x50] ;  /* 0x000050053b127984 */ /* 0x0007240008000800 */
[----:B---3--:R-:W-:Y:S02]  /*2f30*/  VIADD R59, R59, 0xa8 ;  /* 0x000000a83b3b7836 */ /* 0x008fe40000000000 */
[----:B0-----:R-:W-:-:S03]  /*2f40*/  FFMA R31, R32, R36, R33 ;  /* 0x00000024201f7223 */ /* 0x001fc60000000021 */
[----:B------:R-:W-:Y:S01]  /*2f50*/  ISETP.NE.AND P0, PT, R59, 0x834, PT ;  /* 0x000008343b00780c */ /* 0x000fe20003f05270 */
[-C--:B------:R-:W-:Y:S01]  /*2f60*/  FFMA R33, R20, R36.reuse, R23 ;  /* 0x0000002414217223 */ /* 0x080fe20000000017 */
[-C--:B-1----:R-:W-:Y:S01]  /*2f70*/  FFMA R32, R34, R36.reuse, R21 ;  /* 0x0000002422207223 */ /* 0x082fe20000000015 */
[-C--:B------:R-:W-:Y:S01]  /*2f80*/  FFMA R34, R60, R36.reuse, R35 ;  /* 0x000000243c227223 */ /* 0x080fe20000000023 */
[-C--:B--2---:R-:W-:Y:S01]  /*2f90*/  FFMA R35, R22, R36.reuse, R13 ;  /* 0x0000002416237223 */ /* 0x084fe2000000000d */
[----:B----4-:R-:W-:-:S08]  /*2fa0*/  FFMA R36, R18, R36, R19 ;  /* 0x0000002412247223 */ /* 0x010fd00000000013 */
[----:B------:R-:W-:Y:S05]  /*2fb0*/  @P0 BRA `(.L_x_2) ;  /* 0xfffffff800880947 */ /* 0x000fea000383ffff */
[----:B------:R-:W-:-:S05]  /*2fc0*/  VIADD R29, R29, 0x1 ;  /* 0x000000011d1d7836 */ /* 0x000fca0000000000 */
[----:B------:R-:W-:-:S13]  /*2fd0*/  ISETP.NE.AND P0, PT, R29, 0x3, PT ;  /* 0x000000031d00780c */ /* 0x000fda0003f05270 */
[----:B------:R-:W-:Y:S05]  /*2fe0*/  @P0 BRA `(.L_x_3) ;  /* 0xffffffe800240947 */ /* 0x000fea000383ffff */
[----:B------:R-:W-:Y:S05]  /*2ff0*/  BRA.U UP0, `(.L_x_4) ;  /* 0xffffffe100387547 */ /* 0x000fea000b83ffff */
[----:B------:R-:W0:Y:S01]  /*3000*/  LDC.64 R2, c[0x0][0x390] ;  /* 0x0000e400ff027b82 */ /* 0x000e220000000a00 */
[----:B------:R-:W-:-:S04]  /*3010*/  IMAD R27, R28, 0x31, R27 ;  /* 0x000000311c1b7824 */ /* 0x000fc800078e021b */
[----:B------:R-:W-:-:S04]  /*3020*/  IMAD R27, R26, 0x620, R27 ;  /* 0x000006201a1b7824 */ /* 0x000fc800078e021b */
[----:B0-----:R-:W-:-:S05]  /*3030*/  IMAD.WIDE.U32 R2, R27, 0x4, R2 ;  /* 0x000000041b027825 */ /* 0x001fca00078e0002 */
[----:B------:R-:W-:Y:S04]  /*3040*/  STG.E desc[UR8][R2.64], R30 ;  /* 0x0000001e02007986 */ /* 0x000fe8000c101908 */
[----:B------:R-:W-:Y:S04]  /*3050*/  STG.E desc[UR8][R2.64+0x1c], R31 ;  /* 0x00001c1f02007986 */ /* 0x000fe8000c101908 */
[----:B------:R-:W-:Y:S04]  /*3060*/  STG.E desc[UR8][R2.64+0x38], R32 ;  /* 0x0000382002007986 */ /* 0x000fe8000c101908 */
[----:B------:R-:W-:Y:S04]  /*3070*/  STG.E desc[UR8][R2.64+0x54], R33 ;  /* 0x0000542102007986 */ /* 0x000fe8000c101908 */
[----:B------:R-:W-:Y:S04]  /*3080*/  STG.E desc[UR8][R2.64+0x70], R34 ;  /* 0x0000702202007986 */ /* 0x000fe8000c101908 */
[----:B------:R-:W-:Y:S04]  /*3090*/  STG.E desc[UR8][R2.64+0x8c], R35 ;  /* 0x00008c2302007986 */ /* 0x000fe8000c101908 */
[----:B------:R-:W-:Y:S01]  /*30a0*/  STG.E desc[UR8][R2.64+0xa8], R36 ;  /* 0x0000a82402007986 */ /* 0x000fe2000c101908 */
[----:B------:R-:W-:Y:S05]  /*30b0*/  EXIT ;  /* 0x000000000000794d */ /* 0x000fea0003800000 */
.L_x_5:
[----:B------:R-:W-:-:S00]  /*30c0*/  BRA `(.L_x_5) ;  /* 0xfffffffc00fc7947 */ /* 0x000fc0000383ffff */
[----:B------:R-:W-:-:S00]  /*30d0*/  NOP ;  /* 0x0000000000007918 */ /* 0x000fc00000000000 */
        /* <DEDUP_REMOVED lines=10> */
.L_x_6:


//--------------------- .nv.shared.default_function_kernel0 --------------------------
	.section	.nv.shared.default_function_kernel0,"aw",@nobits
	.sectionflags	@""
	.align	4
.nv.shared.default_function_kernel0:
	.zero		12256


//--------------------- .nv.shared.reserved.0     --------------------------
	.section	.nv.shared.reserved.0,"aw",@nobits
	.weak		__nv_reservedSMEM_offset_0_alias
	.size		__nv_reservedSMEM_offset_0_alias, 0, 64
	.other		__nv_reservedSMEM_offset_0_alias,@"STO_CUDA_RESERVED_SHARED STV_DEFAULT"
__nv_reservedSMEM_offset_0_alias:
	.zero		0
	.zero		64


//--------------------- .nv.constant0.default_function_kernel0 --------------------------
	.section	.nv.constant0.default_function_kernel0,"a",@progbits
	.sectionflags	@""
	.align	4
.nv.constant0.default_function_kernel0:
	.zero		920


//--------------------- SYMBOLS --------------------------

	.type		.nv.reservedSmem.offset0,@object
	.size		.nv.reservedSmem.offset0,0x4
	.type		.nv.reservedSmem.cap,@object
	.size		.nv.reservedSmem.cap,0x4
